	.target	sm_90a

	.elftype	@"ET_EXEC"


//--------------------- .note.nv.tkinfo           --------------------------
	.section	.note.nv.tkinfo,"",@"SHT_NOTE"
	.sectionflags	@"SHF_NOTE_NV_TKINFO"
	.tkinfo
        /*0018*/ 	.word	0x00000002
        /*0030*/ 	.string	""
        /*0030*/ 	.string	"ptxas"
        /*0030*/ 	.string	"Cuda compilation tools, release 13.0, V13.0.88"
        /*0030*/ 	.string	"Build cuda_13.0.r13.0/compiler.36424714_0"
        /*0030*/ 	.string	"-arch sm_90a -m 64 "



//--------------------- .note.nv.cuinfo           --------------------------
	.section	.note.nv.cuinfo,"",@"SHT_NOTE"
	.sectionflags	@"SHF_NOTE_NV_CUINFO"
        /*0018*/ 	.short	0x0002
        /*001a*/ 	.short	0x005a
        /*001c*/ 	.short	0x0082
	.zero		2


//--------------------- .nv.info                  --------------------------
	.section	.nv.info,"",@"SHT_CUDA_INFO"
	.align	4


	//----- nvinfo : EIATTR_REGCOUNT
	.align		4
        /*0000*/ 	.byte	0x04, 0x2f
        /*0002*/ 	.short	(.L_15 - .L_14)
	.align		4
.L_14:
        /*0004*/ 	.word	index@(_ZN7cutlass13device_kernelINS_4gemm6kernel13GemmUniversalIN4cute5tupleIJiiiiEEENS1_10collective13CollectiveMmaINS1_34MainloopSm90TmaGmmaWarpSpecializedILi18ENS5_IJNS4_1CILi1EEENSA_ILi2EEESB_EEENS1_35KernelTmaWarpSpecializedCooperativeEEENS5_IJNSA_ILi256EEENSA_ILi128EEENSA_ILi32EEEEEEaNS5_IJlSB_lEEEaSK_NS4_8TiledMMAINS4_8MMA_AtomIJNS4_4SM904GMMA27MMA_64x128x32_S32S8S8_SS_TNEEEENS4_6LayoutINS5_IJSC_SB_SB_EEENS5_IJSB_NSA_ILi0EEEST_EEEEENS5_IJNS4_10UnderscoreESW_SW_EEEEENS4_23SM90_TMA_LOAD_MULTICASTENS4_14ComposedLayoutINS4_7SwizzleILi1ELi4ELi3EEENS4_18smem_ptr_flag_bitsILi8EEENSR_INS5_IJNSA_ILi8EEESI_EEENS5_IJSI_SB_EEEEEEEvNS4_8identityENS4_13SM90_TMA_LOADES19_vS1A_EENS_8epilogue10collective6detail29Sm90TmaWarpSpecializedAdapterINS1E_15DefaultEpilogueIaSK_SK_NS1D_6thread17LinearCombinationIaLi1EiiLNS1I_9ScaleType4KindE0ELNS_15FloatRoundStyleE2EaEENS1_15EpilogueDefaultEEEEEvvEEEEvNT_6ParamsE)
        /*0008*/ 	.word	0x000000a8


	//----- nvinfo : EIATTR_FRAME_SIZE
	.align		4
.L_15:
        /*000c*/ 	.byte	0x04, 0x11
        /*000e*/ 	.short	(.L_17 - .L_16)
	.align		4
.L_16:
        /*0010*/ 	.word	index@(_ZN7cutlass13device_kernelINS_4gemm6kernel13GemmUniversalIN4cute5tupleIJiiiiEEENS1_10collective13CollectiveMmaINS1_34MainloopSm90TmaGmmaWarpSpecializedILi18ENS5_IJNS4_1CILi1EEENSA_ILi2EEESB_EEENS1_35KernelTmaWarpSpecializedCooperativeEEENS5_IJNSA_ILi256EEENSA_ILi128EEENSA_ILi32EEEEEEaNS5_IJlSB_lEEEaSK_NS4_8TiledMMAINS4_8MMA_AtomIJNS4_4SM904GMMA27MMA_64x128x32_S32S8S8_SS_TNEEEENS4_6LayoutINS5_IJSC_SB_SB_EEENS5_IJSB_NSA_ILi0EEEST_EEEEENS5_IJNS4_10UnderscoreESW_SW_EEEEENS4_23SM90_TMA_LOAD_MULTICASTENS4_14ComposedLayoutINS4_7SwizzleILi1ELi4ELi3EEENS4_18smem_ptr_flag_bitsILi8EEENSR_INS5_IJNSA_ILi8EEESI_EEENS5_IJSI_SB_EEEEEEEvNS4_8identityENS4_13SM90_TMA_LOADES19_vS1A_EENS_8epilogue10collective6detail29Sm90TmaWarpSpecializedAdapterINS1E_15DefaultEpilogueIaSK_SK_NS1D_6thread17LinearCombinationIaLi1EiiLNS1I_9ScaleType4KindE0ELNS_15FloatRoundStyleE2EaEENS1_15EpilogueDefaultEEEEEvvEEEEvNT_6ParamsE)
        /*0014*/ 	.word	0x00000000


	//----- nvinfo : EIATTR_MIN_STACK_SIZE
	.align		4
.L_17:
        /*0018*/ 	.byte	0x04, 0x12
        /*001a*/ 	.short	(.L_19 - .L_18)
	.align		4
.L_18:
        /*001c*/ 	.word	index@(_ZN7cutlass13device_kernelINS_4gemm6kernel13GemmUniversalIN4cute5tupleIJiiiiEEENS1_10collective13CollectiveMmaINS1_34MainloopSm90TmaGmmaWarpSpecializedILi18ENS5_IJNS4_1CILi1EEENSA_ILi2EEESB_EEENS1_35KernelTmaWarpSpecializedCooperativeEEENS5_IJNSA_ILi256EEENSA_ILi128EEENSA_ILi32EEEEEEaNS5_IJlSB_lEEEaSK_NS4_8TiledMMAINS4_8MMA_AtomIJNS4_4SM904GMMA27MMA_64x128x32_S32S8S8_SS_TNEEEENS4_6LayoutINS5_IJSC_SB_SB_EEENS5_IJSB_NSA_ILi0EEEST_EEEEENS5_IJNS4_10UnderscoreESW_SW_EEEEENS4_23SM90_TMA_LOAD_MULTICASTENS4_14ComposedLayoutINS4_7SwizzleILi1ELi4ELi3EEENS4_18smem_ptr_flag_bitsILi8EEENSR_INS5_IJNSA_ILi8EEESI_EEENS5_IJSI_SB_EEEEEEEvNS4_8identityENS4_13SM90_TMA_LOADES19_vS1A_EENS_8epilogue10collective6detail29Sm90TmaWarpSpecializedAdapterINS1E_15DefaultEpilogueIaSK_SK_NS1D_6thread17LinearCombinationIaLi1EiiLNS1I_9ScaleType4KindE0ELNS_15FloatRoundStyleE2EaEENS1_15EpilogueDefaultEEEEEvvEEEEvNT_6ParamsE)
        /*0020*/ 	.word	0x00000000
.L_19:


//--------------------- .nv.compat                --------------------------
	.section	.nv.compat,"",@"SHT_CUDA_COMPAT_INFO"
	.align	4
        /*0000*/ 	.byte	0x02, 0x09, 0x01, 0x00, 0x02, 0x02, 0x04, 0x00, 0x02, 0x05, 0x05, 0x00, 0x03, 0x07, 0x01, 0x01
        /*0010*/ 	.byte	0x02, 0x03, 0x01, 0x00, 0x02, 0x06, 0x01, 0x00, 0x04, 0x0b, 0x08, 0x00, 0x00, 0x00, 0x00, 0x00
        /*0020*/ 	.byte	0x00, 0x00, 0x00, 0x00


//--------------------- .nv.info._ZN7cutlass13device_kernelINS_4gemm6kernel13GemmUniversalIN4cute5tupleIJiiiiEEENS1_10collective13CollectiveMmaINS1_34MainloopSm90TmaGmmaWarpSpecializedILi18ENS5_IJNS4_1CILi1EEENSA_ILi2EEESB_EEENS1_35KernelTmaWarpSpecializedCooperativeEEENS5_IJNSA_ILi256EEENSA_ILi128EEENSA_ILi32EEEEEEaNS5_IJlSB_lEEEaSK_NS4_8TiledMMAINS4_8MMA_AtomIJNS4_4SM904GMMA27MMA_64x128x32_S32S8S8_SS_TNEEEENS4_6LayoutINS5_IJSC_SB_SB_EEENS5_IJSB_NSA_ILi0EEEST_EEEEENS5_IJNS4_10UnderscoreESW_SW_EEEEENS4_23SM90_TMA_LOAD_MULTICASTENS4_14ComposedLayoutINS4_7SwizzleILi1ELi4ELi3EEENS4_18smem_ptr_flag_bitsILi8EEENSR_INS5_IJNSA_ILi8EEESI_EEENS5_IJSI_SB_EEEEEEEvNS4_8identityENS4_13SM90_TMA_LOADES19_vS1A_EENS_8epilogue10collective6detail29Sm90TmaWarpSpecializedAdapterINS1E_15DefaultEpilogueIaSK_SK_NS1D_6thread17LinearCombinationIaLi1EiiLNS1I_9ScaleType4KindE0ELNS_15FloatRoundStyleE2EaEENS1_15EpilogueDefaultEEEEEvvEEEEvNT_6ParamsE --------------------------
	.section	.nv.info._ZN7cutlass13device_kernelINS_4gemm6kernel13GemmUniversalIN4cute5tupleIJiiiiEEENS1_10collective13CollectiveMmaINS1_34MainloopSm90TmaGmmaWarpSpecializedILi18ENS5_IJNS4_1CILi1EEENSA_ILi2EEESB_EEENS1_35KernelTmaWarpSpecializedCooperativeEEENS5_IJNSA_ILi256EEENSA_ILi128EEENSA_ILi32EEEEEEaNS5_IJlSB_lEEEaSK_NS4_8TiledMMAINS4_8MMA_AtomIJNS4_4SM904GMMA27MMA_64x128x32_S32S8S8_SS_TNEEEENS4_6LayoutINS5_IJSC_SB_SB_EEENS5_IJSB_NSA_ILi0EEEST_EEEEENS5_IJNS4_10UnderscoreESW_SW_EEEEENS4_23SM90_TMA_LOAD_MULTICASTENS4_14ComposedLayoutINS4_7SwizzleILi1ELi4ELi3EEENS4_18smem_ptr_flag_bitsILi8EEENSR_INS5_IJNSA_ILi8EEESI_EEENS5_IJSI_SB_EEEEEEEvNS4_8identityENS4_13SM90_TMA_LOADES19_vS1A_EENS_8epilogue10collective6detail29Sm90TmaWarpSpecializedAdapterINS1E_15DefaultEpilogueIaSK_SK_NS1D_6thread17LinearCombinationIaLi1EiiLNS1I_9ScaleType4KindE0ELNS_15FloatRoundStyleE2EaEENS1_15EpilogueDefaultEEEEEvvEEEEvNT_6ParamsE,"",@"SHT_CUDA_INFO"
	.sectionflags	@""
	.align	4


	//----- nvinfo : EIATTR_CUDA_API_VERSION
	.align		4
        /*0000*/ 	.byte	0x04, 0x37
        /*0002*/ 	.short	(.L_21 - .L_20)
.L_20:
        /*0004*/ 	.word	0x00000082


	//----- nvinfo : EIATTR_KPARAM_INFO
	.align		4
.L_21:
        /*0008*/ 	.byte	0x04, 0x17
        /*000a*/ 	.short	(.L_23 - .L_22)
.L_22:
        /*000c*/ 	.word	0x00000000
        /*0010*/ 	.short	0x0000
        /*0012*/ 	.short	0x0070
        /*0014*/ 	.byte	0x00, 0xf0, 0x01, 0x10


	//----- nvinfo : EIATTR_SPARSE_MMA_MASK
	.align		4
.L_23:
        /*0018*/ 	.byte	0x03, 0x50
        /*001a*/ 	.short	0x0000


	//----- nvinfo : EIATTR_MAXREG_COUNT
	.align		4
        /*001c*/ 	.byte	0x03, 0x1b
        /*001e*/ 	.short	0x00a8


	//----- nvinfo : EIATTR_NUM_BARRIERS
	.align		4
        /*0020*/ 	.byte	0x02, 0x4c
        /*0022*/ 	.byte	0x01
	.zero		1


	//----- nvinfo : EIATTR_EXTERNS
	.align		4
        /*0024*/ 	.byte	0x04, 0x0f
        /*0026*/ 	.short	(.L_25 - .L_24)


	//   ....[0]....
	.align		4
.L_24:
        /*0028*/ 	.word	index@(__assertfail)


	//----- nvinfo : EIATTR_MERCURY_ISA_VERSION
	.align		4
.L_25:
        /*002c*/ 	.byte	0x03, 0x5f
        /*002e*/ 	.short	0x0101


	//----- nvinfo : EIATTR_INT_WARP_WIDE_INSTR_OFFSETS
	.align		4
        /*0030*/ 	.byte	0x04, 0x31
        /*0032*/ 	.short	(.L_27 - .L_26)


	//   ....[0]....
.L_26:
        /*0034*/ 	.word	0x00000620


	//   ....[1]....
        /*0038*/ 	.word	0x00000640


	//   ....[2]....
        /*003c*/ 	.word	0x00000800


	//----- nvinfo : EIATTR_COOP_GROUP_MASK_REGIDS
	.align		4
.L_27:
        /*0040*/ 	.byte	0x04, 0x29
        /*0042*/ 	.short	(.L_29 - .L_28)


	//   ....[0]....
.L_28:
        /*0044*/ 	.word	0xffffffff


	//   ....[1]....
        /*0048*/ 	.word	0xffffffff


	//   ....[2]....
        /*004c*/ 	.word	0xffffffff


	//   ....[3]....
        /*0050*/ 	.word	0xffffffff


	//   ....[4]....
        /*0054*/ 	.word	0xffffffff


	//   ....[5]....
        /*0058*/ 	.word	0xffffffff


	//----- nvinfo : EIATTR_COOP_GROUP_INSTR_OFFSETS
	.align		4
.L_29:
        /*005c*/ 	.byte	0x04, 0x28
        /*005e*/ 	.short	(.L_31 - .L_30)


	//   ....[0]....
.L_30:
        /*0060*/ 	.word	0x00000060


	//   ....[1]....
        /*0064*/ 	.word	0x00000070


	//   ....[2]....
        /*0068*/ 	.word	0x00000130


	//   ....[3]....
        /*006c*/ 	.word	0x000004c0


	//   ....[4]....
        /*0070*/ 	.word	0x00000970


	//   ....[5]....
        /*0074*/ 	.word	0x000013b0


	//----- nvinfo : EIATTR_REG_RECONFIG
	.align		4
.L_31:
        /*0078*/ 	.byte	0x01, 0x54
	.zero		2


	//----- nvinfo : EIATTR_SYSCALL_OFFSETS
	.align		4
        /*007c*/ 	.byte	0x04, 0x46
        /*007e*/ 	.short	(.L_33 - .L_32)


	//   ....[0]....
.L_32:
        /*0080*/ 	.word	0x00001580


	//----- nvinfo : EIATTR_MBARRIER_INSTR_OFFSETS
	.align		4
.L_33:
        /*0084*/ 	.byte	0x04, 0x39
        /*0086*/ 	.short	(.L_35 - .L_34)


	//   ....[0]....
.L_34:
        /*0088*/ 	.word	0x00000250
        /*008c*/ 	.word	0x000000ff
        /*0090*/ 	.word	0x00000000
        /*0094*/ 	.short	0x0100
        /*0096*/ 	.byte	0x08
	.zero		1


	//   ....[1]....
        /*0098*/ 	.word	0x00000260
        /*009c*/ 	.word	0x000000ff
        /*00a0*/ 	.word	0x00000090
        /*00a4*/ 	.short	0x0100
        /*00a6*/ 	.byte	0x08
	.zero		1


	//   ....[2]....
        /*00a8*/ 	.word	0x00000270
        /*00ac*/ 	.word	0x000000ff
        /*00b0*/ 	.word	0x00000008
        /*00b4*/ 	.short	0x0100
        /*00b6*/ 	.byte	0x08
	.zero		1


	//   ....[3]....
        /*00b8*/ 	.word	0x00000280
        /*00bc*/ 	.word	0x000000ff
        /*00c0*/ 	.word	0x00000098
        /*00c4*/ 	.short	0x0100
        /*00c6*/ 	.byte	0x08
	.zero		1


	//   ....[4]....
        /*00c8*/ 	.word	0x00000290
        /*00cc*/ 	.word	0x000000ff
        /*00d0*/ 	.word	0x00000010
        /*00d4*/ 	.short	0x0100
        /*00d6*/ 	.byte	0x08
	.zero		1


	//   ....[5]....
        /*00d8*/ 	.word	0x000002a0
        /*00dc*/ 	.word	0x000000ff
        /*00e0*/ 	.word	0x000000a0
        /*00e4*/ 	.short	0x0100
        /*00e6*/ 	.byte	0x08
	.zero		1


	//   ....[6]....
        /*00e8*/ 	.word	0x000002b0
        /*00ec*/ 	.word	0x000000ff
        /*00f0*/ 	.word	0x00000018
        /*00f4*/ 	.short	0x0100
        /*00f6*/ 	.byte	0x08
	.zero		1


	//   ....[7]....
        /*00f8*/ 	.word	0x000002c0
        /*00fc*/ 	.word	0x000000ff
        /*0100*/ 	.word	0x000000a8
        /*0104*/ 	.short	0x0100
        /*0106*/ 	.byte	0x08
	.zero		1


	//   ....[8]....
        /*0108*/ 	.word	0x000002d0
        /*010c*/ 	.word	0x000000ff
        /*0110*/ 	.word	0x00000020
        /*0114*/ 	.short	0x0100
        /*0116*/ 	.byte	0x08
	.zero		1


	//   ....[9]....
        /*0118*/ 	.word	0x000002e0
        /*011c*/ 	.word	0x000000ff
        /*0120*/ 	.word	0x000000b0
        /*0124*/ 	.short	0x0100
        /*0126*/ 	.byte	0x08
	.zero		1


	//   ....[10]....
        /*0128*/ 	.word	0x000002f0
        /*012c*/ 	.word	0x000000ff
        /*0130*/ 	.word	0x00000028
        /*0134*/ 	.short	0x0100
        /*0136*/ 	.byte	0x08
	.zero		1


	//   ....[11]....
        /*0138*/ 	.word	0x00000300
        /*013c*/ 	.word	0x000000ff
        /*0140*/ 	.word	0x000000b8
        /*0144*/ 	.short	0x0100
        /*0146*/ 	.byte	0x08
	.zero		1


	//   ....[12]....
        /*0148*/ 	.word	0x00000310
        /*014c*/ 	.word	0x000000ff
        /*0150*/ 	.word	0x00000030
        /*0154*/ 	.short	0x0100
        /*0156*/ 	.byte	0x08
	.zero		1


	//   ....[13]....
        /*0158*/ 	.word	0x00000320
        /*015c*/ 	.word	0x000000ff
        /*0160*/ 	.word	0x000000c0
        /*0164*/ 	.short	0x0100
        /*0166*/ 	.byte	0x08
	.zero		1


	//   ....[14]....
        /*0168*/ 	.word	0x00000330
        /*016c*/ 	.word	0x000000ff
        /*0170*/ 	.word	0x00000038
        /*0174*/ 	.short	0x0100
        /*0176*/ 	.byte	0x08
	.zero		1


	//   ....[15]....
        /*0178*/ 	.word	0x00000340
        /*017c*/ 	.word	0x000000ff
        /*0180*/ 	.word	0x000000c8
        /*0184*/ 	.short	0x0100
        /*0186*/ 	.byte	0x08
	.zero		1


	//   ....[16]....
        /*0188*/ 	.word	0x00000350
        /*018c*/ 	.word	0x000000ff
        /*0190*/ 	.word	0x00000040
        /*0194*/ 	.short	0x0100
        /*0196*/ 	.byte	0x08
	.zero		1


	//   ....[17]....
        /*0198*/ 	.word	0x00000360
        /*019c*/ 	.word	0x000000ff
        /*01a0*/ 	.word	0x000000d0
        /*01a4*/ 	.short	0x0100
        /*01a6*/ 	.byte	0x08
	.zero		1


	//   ....[18]....
        /*01a8*/ 	.word	0x00000370
        /*01ac*/ 	.word	0x000000ff
        /*01b0*/ 	.word	0x00000048
        /*01b4*/ 	.short	0x0100
        /*01b6*/ 	.byte	0x08
	.zero		1


	//   ....[19]....
        /*01b8*/ 	.word	0x00000380
        /*01bc*/ 	.word	0x000000ff
        /*01c0*/ 	.word	0x000000d8
        /*01c4*/ 	.short	0x0100
        /*01c6*/ 	.byte	0x08
	.zero		1


	//   ....[20]....
        /*01c8*/ 	.word	0x00000390
        /*01cc*/ 	.word	0x000000ff
        /*01d0*/ 	.word	0x00000050
        /*01d4*/ 	.short	0x0100
        /*01d6*/ 	.byte	0x08
	.zero		1


	//   ....[21]....
        /*01d8*/ 	.word	0x000003a0
        /*01dc*/ 	.word	0x000000ff
        /*01e0*/ 	.word	0x000000e0
        /*01e4*/ 	.short	0x0100
        /*01e6*/ 	.byte	0x08
	.zero		1


	//   ....[22]....
        /*01e8*/ 	.word	0x000003b0
        /*01ec*/ 	.word	0x000000ff
        /*01f0*/ 	.word	0x00000058
        /*01f4*/ 	.short	0x0100
        /*01f6*/ 	.byte	0x08
	.zero		1


	//   ....[23]....
        /*01f8*/ 	.word	0x000003c0
        /*01fc*/ 	.word	0x000000ff
        /*0200*/ 	.word	0x000000e8
        /*0204*/ 	.short	0x0100
        /*0206*/ 	.byte	0x08
	.zero		1


	//   ....[24]....
        /*0208*/ 	.word	0x000003d0
        /*020c*/ 	.word	0x000000ff
        /*0210*/ 	.word	0x00000060
        /*0214*/ 	.short	0x0100
        /*0216*/ 	.byte	0x08
	.zero		1


	//   ....[25]....
        /*0218*/ 	.word	0x000003e0
        /*021c*/ 	.word	0x000000ff
        /*0220*/ 	.word	0x000000f0
        /*0224*/ 	.short	0x0100
        /*0226*/ 	.byte	0x08
	.zero		1


	//   ....[26]....
        /*0228*/ 	.word	0x000003f0
        /*022c*/ 	.word	0x000000ff
        /*0230*/ 	.word	0x00000068
        /*0234*/ 	.short	0x0100
        /*0236*/ 	.byte	0x08
	.zero		1


	//   ....[27]....
        /*0238*/ 	.word	0x00000400
        /*023c*/ 	.word	0x000000ff
        /*0240*/ 	.word	0x000000f8
        /*0244*/ 	.short	0x0100
        /*0246*/ 	.byte	0x08
	.zero		1


	//   ....[28]....
        /*0248*/ 	.word	0x00000410
        /*024c*/ 	.word	0x000000ff
        /*0250*/ 	.word	0x00000070
        /*0254*/ 	.short	0x0100
        /*0256*/ 	.byte	0x08
	.zero		1


	//   ....[29]....
        /*0258*/ 	.word	0x00000420
        /*025c*/ 	.word	0x000000ff
        /*0260*/ 	.word	0x00000100
        /*0264*/ 	.short	0x0100
        /*0266*/ 	.byte	0x08
	.zero		1


	//   ....[30]....
        /*0268*/ 	.word	0x00000430
        /*026c*/ 	.word	0x000000ff
        /*0270*/ 	.word	0x00000078
        /*0274*/ 	.short	0x0100
        /*0276*/ 	.byte	0x08
	.zero		1


	//   ....[31]....
        /*0278*/ 	.word	0x00000440
        /*027c*/ 	.word	0x000000ff
        /*0280*/ 	.word	0x00000108
        /*0284*/ 	.short	0x0100
        /*0286*/ 	.byte	0x08
	.zero		1


	//   ....[32]....
        /*0288*/ 	.word	0x00000450
        /*028c*/ 	.word	0x000000ff
        /*0290*/ 	.word	0x00000080
        /*0294*/ 	.short	0x0100
        /*0296*/ 	.byte	0x08
	.zero		1


	//   ....[33]....
        /*0298*/ 	.word	0x00000460
        /*029c*/ 	.word	0x000000ff
        /*02a0*/ 	.word	0x00000110
        /*02a4*/ 	.short	0x0100
        /*02a6*/ 	.byte	0x08
	.zero		1


	//   ....[34]....
        /*02a8*/ 	.word	0x00000470
        /*02ac*/ 	.word	0x000000ff
        /*02b0*/ 	.word	0x00000088
        /*02b4*/ 	.short	0x0100
        /*02b6*/ 	.byte	0x08
	.zero		1


	//   ....[35]....
        /*02b8*/ 	.word	0x00000480
        /*02bc*/ 	.word	0x000000ff
        /*02c0*/ 	.word	0x00000118
        /*02c4*/ 	.short	0x0100
        /*02c6*/ 	.byte	0x08
	.zero		1


	//   ....[36]....
        /*02c8*/ 	.word	0x000008b0
        /*02cc*/ 	.word	0x000000ff
        /*02d0*/ 	.word	0x00000130
        /*02d4*/ 	.short	0x0100
        /*02d6*/ 	.byte	0x06
	.zero		1


	//   ....[37]....
        /*02d8*/ 	.word	0x00000920
        /*02dc*/ 	.word	0x000000ff
        /*02e0*/ 	.word	0x00000138
        /*02e4*/ 	.short	0x0100
        /*02e6*/ 	.byte	0x06
	.zero		1


	//   ....[38]....
        /*02e8*/ 	.word	0x00001650
        /*02ec*/ 	.word	0x00000003
        /*02f0*/ 	.word	0x00000000
        /*02f4*/ 	.short	0x010a
        /*02f6*/ 	.byte	0x3f
	.zero		1


	//   ....[39]....
        /*02f8*/ 	.word	0x00001690
        /*02fc*/ 	.word	0x00000003
        /*0300*/ 	.word	0x00000000
        /*0304*/ 	.short	0x010a
        /*0306*/ 	.byte	0x3f
	.zero		1


	//   ....[40]....
        /*0308*/ 	.word	0x00001930
        /*030c*/ 	.word	0x00000005
        /*0310*/ 	.word	0x00000000
        /*0314*/ 	.short	0x010a
        /*0316*/ 	.byte	0x3f
	.zero		1


	//   ....[41]....
        /*0318*/ 	.word	0x00001970
        /*031c*/ 	.word	0x00000005
        /*0320*/ 	.word	0x00000000
        /*0324*/ 	.short	0x010a
        /*0326*/ 	.byte	0x3f
	.zero		1


	//   ....[42]....
        /*0328*/ 	.word	0x00001ab0
        /*032c*/ 	.word	0x00000004
        /*0330*/ 	.word	0x00000000
        /*0334*/ 	.short	0x0101
        /*0336*/ 	.byte	0x3f
	.zero		1


	//   ....[43]....
        /*0338*/ 	.word	0x00001cd0
        /*033c*/ 	.word	0x00000000
        /*0340*/ 	.word	0x00000000
        /*0344*/ 	.short	0x0101
        /*0346*/ 	.byte	0x3f
	.zero		1


	//   ....[44]....
        /*0348*/ 	.word	0x00009320
        /*034c*/ 	.word	0x00000017
        /*0350*/ 	.word	0x00000090
        /*0354*/ 	.short	0x010a
        /*0356*/ 	.byte	0x3f
	.zero		1


	//   ....[45]....
        /*0358*/ 	.word	0x00009690
        /*035c*/ 	.word	0x00000003
        /*0360*/ 	.word	0x00000138
        /*0364*/ 	.short	0x0101
        /*0366*/ 	.byte	0x3f
	.zero		1


	//   ....[46]....
        /*0368*/ 	.word	0x00009df0
        /*036c*/ 	.word	0x00000007
        /*0370*/ 	.word	0x00000000
        /*0374*/ 	.short	0x010a
        /*0376*/ 	.byte	0x3f
	.zero		1


	//   ....[47]....
        /*0378*/ 	.word	0x00009e70
        /*037c*/ 	.word	0x00000008
        /*0380*/ 	.word	0x00000000
        /*0384*/ 	.short	0x010a
        /*0386*/ 	.byte	0x3f
	.zero		1


	//   ....[48]....
        /*0388*/ 	.word	0x00009f00
        /*038c*/ 	.word	0x00000009
        /*0390*/ 	.word	0x00000000
        /*0394*/ 	.short	0x010a
        /*0396*/ 	.byte	0x3f
	.zero		1


	//   ....[49]....
        /*0398*/ 	.word	0x00009f90
        /*039c*/ 	.word	0x00000008
        /*03a0*/ 	.word	0x00000000
        /*03a4*/ 	.short	0x010a
        /*03a6*/ 	.byte	0x3f
	.zero		1


	//   ....[50]....
        /*03a8*/ 	.word	0x0000a020
        /*03ac*/ 	.word	0x00000009
        /*03b0*/ 	.word	0x00000000
        /*03b4*/ 	.short	0x010a
        /*03b6*/ 	.byte	0x3f
	.zero		1


	//   ....[51]....
        /*03b8*/ 	.word	0x0000a0b0
        /*03bc*/ 	.word	0x00000008
        /*03c0*/ 	.word	0x00000000
        /*03c4*/ 	.short	0x010a
        /*03c6*/ 	.byte	0x3f
	.zero		1


	//   ....[52]....
        /*03c8*/ 	.word	0x0000a140
        /*03cc*/ 	.word	0x00000009
        /*03d0*/ 	.word	0x00000000
        /*03d4*/ 	.short	0x010a
        /*03d6*/ 	.byte	0x3f
	.zero		1


	//   ....[53]....
        /*03d8*/ 	.word	0x0000a1d0
        /*03dc*/ 	.word	0x00000008
        /*03e0*/ 	.word	0x00000000
        /*03e4*/ 	.short	0x010a
        /*03e6*/ 	.byte	0x3f
	.zero		1


	//   ....[54]....
        /*03e8*/ 	.word	0x0000a260
        /*03ec*/ 	.word	0x00000009
        /*03f0*/ 	.word	0x00000000
        /*03f4*/ 	.short	0x010a
        /*03f6*/ 	.byte	0x3f
	.zero		1


	//   ....[55]....
        /*03f8*/ 	.word	0x0000a2f0
        /*03fc*/ 	.word	0x00000008
        /*0400*/ 	.word	0x00000000
        /*0404*/ 	.short	0x010a
        /*0406*/ 	.byte	0x3f
	.zero		1


	//   ....[56]....
        /*0408*/ 	.word	0x0000a380
        /*040c*/ 	.word	0x00000009
        /*0410*/ 	.word	0x00000000
        /*0414*/ 	.short	0x010a
        /*0416*/ 	.byte	0x3f
	.zero		1


	//   ....[57]....
        /*0418*/ 	.word	0x0000a410
        /*041c*/ 	.word	0x00000008
        /*0420*/ 	.word	0x00000000
        /*0424*/ 	.short	0x010a
        /*0426*/ 	.byte	0x3f
	.zero		1


	//   ....[58]....
        /*0428*/ 	.word	0x0000a4a0
        /*042c*/ 	.word	0x00000009
        /*0430*/ 	.word	0x00000000
        /*0434*/ 	.short	0x010a
        /*0436*/ 	.byte	0x3f
	.zero		1


	//   ....[59]....
        /*0438*/ 	.word	0x0000a530
        /*043c*/ 	.word	0x00000008
        /*0440*/ 	.word	0x00000000
        /*0444*/ 	.short	0x010a
        /*0446*/ 	.byte	0x3f
	.zero		1


	//   ....[60]....
        /*0448*/ 	.word	0x0000a5c0
        /*044c*/ 	.word	0x00000009
        /*0450*/ 	.word	0x00000000
        /*0454*/ 	.short	0x010a
        /*0456*/ 	.byte	0x3f
	.zero		1


	//   ....[61]....
        /*0458*/ 	.word	0x0000a650
        /*045c*/ 	.word	0x00000008
        /*0460*/ 	.word	0x00000000
        /*0464*/ 	.short	0x010a
        /*0466*/ 	.byte	0x3f
	.zero		1


	//   ....[62]....
        /*0468*/ 	.word	0x0000a6e0
        /*046c*/ 	.word	0x0000000b
        /*0470*/ 	.word	0x00000000
        /*0474*/ 	.short	0x010a
        /*0476*/ 	.byte	0x3f
	.zero		1


	//   ....[63]....
        /*0478*/ 	.word	0x0000a770
        /*047c*/ 	.word	0x00000003
        /*0480*/ 	.word	0x00000000
        /*0484*/ 	.short	0x010a
        /*0486*/ 	.byte	0x3f
	.zero		1


	//   ....[64]....
        /*0488*/ 	.word	0x0000a7d0
        /*048c*/ 	.word	0x00000003
        /*0490*/ 	.word	0x00000000
        /*0494*/ 	.short	0x010a
        /*0496*/ 	.byte	0x3f
	.zero		1


	//   ....[65]....
        /*0498*/ 	.word	0x0000a820
        /*049c*/ 	.word	0x00000005
        /*04a0*/ 	.word	0x00000000
        /*04a4*/ 	.short	0x010a
        /*04a6*/ 	.byte	0x3f
	.zero		1


	//   ....[66]....
        /*04a8*/ 	.word	0x0000a8f0
        /*04ac*/ 	.word	0x00000017
        /*04b0*/ 	.word	0x00000090
        /*04b4*/ 	.short	0x010a
        /*04b6*/ 	.byte	0x3f
	.zero		1


	//   ....[67]....
        /*04b8*/ 	.word	0x0000a9c0
        /*04bc*/ 	.word	0x00000007
        /*04c0*/ 	.word	0x00000000
        /*04c4*/ 	.short	0x010a
        /*04c6*/ 	.byte	0x3f
	.zero		1


	//   ....[68]....
        /*04c8*/ 	.word	0x0000aa10
        /*04cc*/ 	.word	0x00000008
        /*04d0*/ 	.word	0x00000000
        /*04d4*/ 	.short	0x010a
        /*04d6*/ 	.byte	0x3f
	.zero		1


	//   ....[69]....
        /*04d8*/ 	.word	0x0000aa60
        /*04dc*/ 	.word	0x00000009
        /*04e0*/ 	.word	0x00000000
        /*04e4*/ 	.short	0x010a
        /*04e6*/ 	.byte	0x3f
	.zero		1


	//   ....[70]....
        /*04e8*/ 	.word	0x0000aab0
        /*04ec*/ 	.word	0x00000008
        /*04f0*/ 	.word	0x00000000
        /*04f4*/ 	.short	0x010a
        /*04f6*/ 	.byte	0x3f
	.zero		1


	//   ....[71]....
        /*04f8*/ 	.word	0x0000ab00
        /*04fc*/ 	.word	0x00000009
        /*0500*/ 	.word	0x00000000
        /*0504*/ 	.short	0x010a
        /*0506*/ 	.byte	0x3f
	.zero		1


	//   ....[72]....
        /*0508*/ 	.word	0x0000ab50
        /*050c*/ 	.word	0x00000008
        /*0510*/ 	.word	0x00000000
        /*0514*/ 	.short	0x010a
        /*0516*/ 	.byte	0x3f
	.zero		1


	//   ....[73]....
        /*0518*/ 	.word	0x0000aba0
        /*051c*/ 	.word	0x00000009
        /*0520*/ 	.word	0x00000000
        /*0524*/ 	.short	0x010a
        /*0526*/ 	.byte	0x3f
	.zero		1


	//   ....[74]....
        /*0528*/ 	.word	0x0000abf0
        /*052c*/ 	.word	0x00000008
        /*0530*/ 	.word	0x00000000
        /*0534*/ 	.short	0x010a
        /*0536*/ 	.byte	0x3f
	.zero		1


	//   ....[75]....
        /*0538*/ 	.word	0x0000ac40
        /*053c*/ 	.word	0x00000009
        /*0540*/ 	.word	0x00000000
        /*0544*/ 	.short	0x010a
        /*0546*/ 	.byte	0x3f
	.zero		1


	//   ....[76]....
        /*0548*/ 	.word	0x0000ac90
        /*054c*/ 	.word	0x00000008
        /*0550*/ 	.word	0x00000000
        /*0554*/ 	.short	0x010a
        /*0556*/ 	.byte	0x3f
	.zero		1


	//   ....[77]....
        /*0558*/ 	.word	0x0000ace0
        /*055c*/ 	.word	0x00000009
        /*0560*/ 	.word	0x00000000
        /*0564*/ 	.short	0x010a
        /*0566*/ 	.byte	0x3f
	.zero		1


	//   ....[78]....
        /*0568*/ 	.word	0x0000ad30
        /*056c*/ 	.word	0x00000008
        /*0570*/ 	.word	0x00000000
        /*0574*/ 	.short	0x010a
        /*0576*/ 	.byte	0x3f
	.zero		1


	//   ....[79]....
        /*0578*/ 	.word	0x0000ad80
        /*057c*/ 	.word	0x00000009
        /*0580*/ 	.word	0x00000000
        /*0584*/ 	.short	0x010a
        /*0586*/ 	.byte	0x3f
	.zero		1


	//   ....[80]....
        /*0588*/ 	.word	0x0000add0
        /*058c*/ 	.word	0x00000008
        /*0590*/ 	.word	0x00000000
        /*0594*/ 	.short	0x010a
        /*0596*/ 	.byte	0x3f
	.zero		1


	//   ....[81]....
        /*0598*/ 	.word	0x0000ae20
        /*059c*/ 	.word	0x00000009
        /*05a0*/ 	.word	0x00000000
        /*05a4*/ 	.short	0x010a
        /*05a6*/ 	.byte	0x3f
	.zero		1


	//   ....[82]....
        /*05a8*/ 	.word	0x0000ae70
        /*05ac*/ 	.word	0x00000008
        /*05b0*/ 	.word	0x00000000
        /*05b4*/ 	.short	0x010a
        /*05b6*/ 	.byte	0x3f
	.zero		1


	//   ....[83]....
        /*05b8*/ 	.word	0x0000aec0
        /*05bc*/ 	.word	0x0000000b
        /*05c0*/ 	.word	0x00000000
        /*05c4*/ 	.short	0x010a
        /*05c6*/ 	.byte	0x3f
	.zero		1


	//----- nvinfo : EIATTR_NUM_MBARRIERS
	.align		4
.L_35:
        /*05c8*/ 	.byte	0x03, 0x38
        /*05ca*/ 	.short	0x0026


	//----- nvinfo : EIATTR_EXIT_INSTR_OFFSETS
	.align		4
        /*05cc*/ 	.byte	0x04, 0x1c
        /*05ce*/ 	.short	(.L_37 - .L_36)


	//   ....[0]....
.L_36:
        /*05d0*/ 	.word	0x00000ad0


	//   ....[1]....
        /*05d4*/ 	.word	0x000012f0


	//   ....[2]....
        /*05d8*/ 	.word	0x00008a30


	//   ....[3]....
        /*05dc*/ 	.word	0x00008f90


	//   ....[4]....
        /*05e0*/ 	.word	0x0000a7c0


	//----- nvinfo : EIATTR_MAX_THREADS
	.align		4
.L_37:
        /*05e4*/ 	.byte	0x04, 0x05
        /*05e6*/ 	.short	(.L_39 - .L_38)
.L_38:
        /*05e8*/ 	.word	0x00000180
        /*05ec*/ 	.word	0x00000001
        /*05f0*/ 	.word	0x00000001


	//----- nvinfo : EIATTR_CRS_STACK_SIZE
	.align		4
.L_39:
        /*05f4*/ 	.byte	0x04, 0x1e
        /*05f6*/ 	.short	(.L_41 - .L_40)
.L_40:
        /*05f8*/ 	.word	0x00000000


	//----- nvinfo : EIATTR_CBANK_PARAM_SIZE
	.align		4
.L_41:
        /*05fc*/ 	.byte	0x03, 0x19
        /*05fe*/ 	.short	0x0470


	//----- nvinfo : EIATTR_PARAM_CBANK
	.align		4
        /*0600*/ 	.byte	0x04, 0x0a
        /*0602*/ 	.short	(.L_43 - .L_42)
	.align		4
.L_42:
        /*0604*/ 	.word	index@(.nv.constant0._ZN7cutlass13device_kernelINS_4gemm6kernel13GemmUniversalIN4cute5tupleIJiiiiEEENS1_10collective13CollectiveMmaINS1_34MainloopSm90TmaGmmaWarpSpecializedILi18ENS5_IJNS4_1CILi1EEENSA_ILi2EEESB_EEENS1_35KernelTmaWarpSpecializedCooperativeEEENS5_IJNSA_ILi256EEENSA_ILi128EEENSA_ILi32EEEEEEaNS5_IJlSB_lEEEaSK_NS4_8TiledMMAINS4_8MMA_AtomIJNS4_4SM904GMMA27MMA_64x128x32_S32S8S8_SS_TNEEEENS4_6LayoutINS5_IJSC_SB_SB_EEENS5_IJSB_NSA_ILi0EEEST_EEEEENS5_IJNS4_10UnderscoreESW_SW_EEEEENS4_23SM90_TMA_LOAD_MULTICASTENS4_14ComposedLayoutINS4_7SwizzleILi1ELi4ELi3EEENS4_18smem_ptr_flag_bitsILi8EEENSR_INS5_IJNSA_ILi8EEESI_EEENS5_IJSI_SB_EEEEEEEvNS4_8identityENS4_13SM90_TMA_LOADES19_vS1A_EENS_8epilogue10collective6detail29Sm90TmaWarpSpecializedAdapterINS1E_15DefaultEpilogueIaSK_SK_NS1D_6thread17LinearCombinationIaLi1EiiLNS1I_9ScaleType4KindE0ELNS_15FloatRoundStyleE2EaEENS1_15EpilogueDefaultEEEEEvvEEEEvNT_6ParamsE)
        /*0608*/ 	.short	0x0210
        /*060a*/ 	.short	0x0470


	//----- nvinfo : EIATTR_SW_WAR
	.align		4
.L_43:
        /*060c*/ 	.byte	0x04, 0x36
        /*060e*/ 	.short	(.L_45 - .L_44)
.L_44:
        /*0610*/ 	.word	0x00000008
.L_45:


//--------------------- .nv.callgraph             --------------------------
	.section	.nv.callgraph,"",@"SHT_CUDA_CALLGRAPH"
	.align	4
	.sectionentsize	8
	.align		4
        /*0000*/ 	.word	0x00000000
	.align		4
        /*0004*/ 	.word	0xffffffff
	.align		4
        /*0008*/ 	.word	index@(_ZN7cutlass13device_kernelINS_4gemm6kernel13GemmUniversalIN4cute5tupleIJiiiiEEENS1_10collective13CollectiveMmaINS1_34MainloopSm90TmaGmmaWarpSpecializedILi18ENS5_IJNS4_1CILi1EEENSA_ILi2EEESB_EEENS1_35KernelTmaWarpSpecializedCooperativeEEENS5_IJNSA_ILi256EEENSA_ILi128EEENSA_ILi32EEEEEEaNS5_IJlSB_lEEEaSK_NS4_8TiledMMAINS4_8MMA_AtomIJNS4_4SM904GMMA27MMA_64x128x32_S32S8S8_SS_TNEEEENS4_6LayoutINS5_IJSC_SB_SB_EEENS5_IJSB_NSA_ILi0EEEST_EEEEENS5_IJNS4_10UnderscoreESW_SW_EEEEENS4_23SM90_TMA_LOAD_MULTICASTENS4_14ComposedLayoutINS4_7SwizzleILi1ELi4ELi3EEENS4_18smem_ptr_flag_bitsILi8EEENSR_INS5_IJNSA_ILi8EEESI_EEENS5_IJSI_SB_EEEEEEEvNS4_8identityENS4_13SM90_TMA_LOADES19_vS1A_EENS_8epilogue10collective6detail29Sm90TmaWarpSpecializedAdapterINS1E_15DefaultEpilogueIaSK_SK_NS1D_6thread17LinearCombinationIaLi1EiiLNS1I_9ScaleType4KindE0ELNS_15FloatRoundStyleE2EaEENS1_15EpilogueDefaultEEEEEvvEEEEvNT_6ParamsE)
	.align		4
        /*000c*/ 	.word	index@(__assertfail)
	.align		4
        /*0010*/ 	.word	0x00000000
	.align		4
        /*0014*/ 	.word	0xfffffffe
	.align		4
        /*0018*/ 	.word	0x00000000
	.align		4
        /*001c*/ 	.word	0xfffffffd
	.align		4
        /*0020*/ 	.word	0x00000000
	.align		4
        /*0024*/ 	.word	0xfffffffc


//--------------------- .nv.constant4             --------------------------
	.section	.nv.constant4,"a",@progbits
	.align	8
	.align		8
.nv.constant4:
        /*0000*/ 	.dword	__assertfail
	.align		8
        /*0008*/ 	.dword	__unnamed_1
	.align		8
        /*0010*/ 	.dword	_ZN39_INTERNAL_9c488094_4_k_cu_6e3edae2_60384cuda3std3__45__cpo5beginE
	.align		8
        /*0018*/ 	.dword	_ZN39_INTERNAL_9c488094_4_k_cu_6e3edae2_60384cuda3std3__45__cpo3endE
	.align		8
        /*0020*/ 	.dword	_ZN39_INTERNAL_9c488094_4_k_cu_6e3edae2_60384cuda3std3__45__cpo6cbeginE
	.align		8
        /*0028*/ 	.dword	_ZN39_INTERNAL_9c488094_4_k_cu_6e3edae2_60384cuda3std3__45__cpo4cendE
	.align		8
        /*0030*/ 	.dword	_ZN39_INTERNAL_9c488094_4_k_cu_6e3edae2_60384cuda3std3__441_GLOBAL__N__9c488094_4_k_cu_6e3edae2_60386ignoreE
	.align		8
        /*0038*/ 	.dword	_ZN39_INTERNAL_9c488094_4_k_cu_6e3edae2_60384cuda3std3__419piecewise_constructE
	.align		8
        /*0040*/ 	.dword	_ZN39_INTERNAL_9c488094_4_k_cu_6e3edae2_60384cuda3std3__48in_placeE
	.align		8
        /*0048*/ 	.dword	_ZN39_INTERNAL_9c488094_4_k_cu_6e3edae2_60384cuda3std6ranges3__45__cpo4swapE
	.align		8
        /*0050*/ 	.dword	_ZN39_INTERNAL_9c488094_4_k_cu_6e3edae2_60384cuda3std6ranges3__45__cpo9iter_moveE
	.align		8
        /*0058*/ 	.dword	_ZN39_INTERNAL_9c488094_4_k_cu_6e3edae2_60384cute7productE
	.align		8
        /*0060*/ 	.dword	_ZN39_INTERNAL_9c488094_4_k_cu_6e3edae2_60384cute1_E
	.align		8
        /*0068*/ 	.dword	$str$22
	.align		8
        /*0070*/ 	.dword	$str$23


//--------------------- .text._ZN7cutlass13device_kernelINS_4gemm6kernel13GemmUniversalIN4cute5tupleIJiiiiEEENS1_10collective13CollectiveMmaINS1_34MainloopSm90TmaGmmaWarpSpecializedILi18ENS5_IJNS4_1CILi1EEENSA_ILi2EEESB_EEENS1_35KernelTmaWarpSpecializedCooperativeEEENS5_IJNSA_ILi256EEENSA_ILi128EEENSA_ILi32EEEEEEaNS5_IJlSB_lEEEaSK_NS4_8TiledMMAINS4_8MMA_AtomIJNS4_4SM904GMMA27MMA_64x128x32_S32S8S8_SS_TNEEEENS4_6LayoutINS5_IJSC_SB_SB_EEENS5_IJSB_NSA_ILi0EEEST_EEEEENS5_IJNS4_10UnderscoreESW_SW_EEEEENS4_23SM90_TMA_LOAD_MULTICASTENS4_14ComposedLayoutINS4_7SwizzleILi1ELi4ELi3EEENS4_18smem_ptr_flag_bitsILi8EEENSR_INS5_IJNSA_ILi8EEESI_EEENS5_IJSI_SB_EEEEEEEvNS4_8identityENS4_13SM90_TMA_LOADES19_vS1A_EENS_8epilogue10collective6detail29Sm90TmaWarpSpecializedAdapterINS1E_15DefaultEpilogueIaSK_SK_NS1D_6thread17LinearCombinationIaLi1EiiLNS1I_9ScaleType4KindE0ELNS_15FloatRoundStyleE2EaEENS1_15EpilogueDefaultEEEEEvvEEEEvNT_6ParamsE --------------------------
	.section	.text._ZN7cutlass13device_kernelINS_4gemm6kernel13GemmUniversalIN4cute5tupleIJiiiiEEENS1_10collective13CollectiveMmaINS1_34MainloopSm90TmaGmmaWarpSpecializedILi18ENS5_IJNS4_1CILi1EEENSA_ILi2EEESB_EEENS1_35KernelTmaWarpSpecializedCooperativeEEENS5_IJNSA_ILi256EEENSA_ILi128EEENSA_ILi32EEEEEEaNS5_IJlSB_lEEEaSK_NS4_8TiledMMAINS4_8MMA_AtomIJNS4_4SM904GMMA27MMA_64x128x32_S32S8S8_SS_TNEEEENS4_6LayoutINS5_IJSC_SB_SB_EEENS5_IJSB_NSA_ILi0EEEST_EEEEENS5_IJNS4_10UnderscoreESW_SW_EEEEENS4_23SM90_TMA_LOAD_MULTICASTENS4_14ComposedLayoutINS4_7SwizzleILi1ELi4ELi3EEENS4_18smem_ptr_flag_bitsILi8EEENSR_INS5_IJNSA_ILi8EEESI_EEENS5_IJSI_SB_EEEEEEEvNS4_8identityENS4_13SM90_TMA_LOADES19_vS1A_EENS_8epilogue10collective6detail29Sm90TmaWarpSpecializedAdapterINS1E_15DefaultEpilogueIaSK_SK_NS1D_6thread17LinearCombinationIaLi1EiiLNS1I_9ScaleType4KindE0ELNS_15FloatRoundStyleE2EaEENS1_15EpilogueDefaultEEEEEvvEEEEvNT_6ParamsE,"ax",@progbits
	.align	128
.text._ZN7cutlass13device_kernelINS_4gemm6kernel13GemmUniversalIN4cute5tupleIJiiiiEEENS1_10collective13CollectiveMmaINS1_34MainloopSm90TmaGmmaWarpSpecializedILi18ENS5_IJNS4_1CILi1EEENSA_ILi2EEESB_EEENS1_35KernelTmaWarpSpecializedCooperativeEEENS5_IJNSA_ILi256EEENSA_ILi128EEENSA_ILi32EEEEEEaNS5_IJlSB_lEEEaSK_NS4_8TiledMMAINS4_8MMA_AtomIJNS4_4SM904GMMA27MMA_64x128x32_S32S8S8_SS_TNEEEENS4_6LayoutINS5_IJSC_SB_SB_EEENS5_IJSB_NSA_ILi0EEEST_EEEEENS5_IJNS4_10UnderscoreESW_SW_EEEEENS4_23SM90_TMA_LOAD_MULTICASTENS4_14ComposedLayoutINS4_7SwizzleILi1ELi4ELi3EEENS4_18smem_ptr_flag_bitsILi8EEENSR_INS5_IJNSA_ILi8EEESI_EEENS5_IJSI_SB_EEEEEEEvNS4_8identityENS4_13SM90_TMA_LOADES19_vS1A_EENS_8epilogue10collective6detail29Sm90TmaWarpSpecializedAdapterINS1E_15DefaultEpilogueIaSK_SK_NS1D_6thread17LinearCombinationIaLi1EiiLNS1I_9ScaleType4KindE0ELNS_15FloatRoundStyleE2EaEENS1_15EpilogueDefaultEEEEEvvEEEEvNT_6ParamsE:
        .type           _ZN7cutlass13device_kernelINS_4gemm6kernel13GemmUniversalIN4cute5tupleIJiiiiEEENS1_10collective13CollectiveMmaINS1_34MainloopSm90TmaGmmaWarpSpecializedILi18ENS5_IJNS4_1CILi1EEENSA_ILi2EEESB_EEENS1_35KernelTmaWarpSpecializedCooperativeEEENS5_IJNSA_ILi256EEENSA_ILi128EEENSA_ILi32EEEEEEaNS5_IJlSB_lEEEaSK_NS4_8TiledMMAINS4_8MMA_AtomIJNS4_4SM904GMMA27MMA_64x128x32_S32S8S8_SS_TNEEEENS4_6LayoutINS5_IJSC_SB_SB_EEENS5_IJSB_NSA_ILi0EEEST_EEEEENS5_IJNS4_10UnderscoreESW_SW_EEEEENS4_23SM90_TMA_LOAD_MULTICASTENS4_14ComposedLayoutINS4_7SwizzleILi1ELi4ELi3EEENS4_18smem_ptr_flag_bitsILi8EEENSR_INS5_IJNSA_ILi8EEESI_EEENS5_IJSI_SB_EEEEEEEvNS4_8identityENS4_13SM90_TMA_LOADES19_vS1A_EENS_8epilogue10collective6detail29Sm90TmaWarpSpecializedAdapterINS1E_15DefaultEpilogueIaSK_SK_NS1D_6thread17LinearCombinationIaLi1EiiLNS1I_9ScaleType4KindE0ELNS_15FloatRoundStyleE2EaEENS1_15EpilogueDefaultEEEEEvvEEEEvNT_6ParamsE,@function
        .size           _ZN7cutlass13device_kernelINS_4gemm6kernel13GemmUniversalIN4cute5tupleIJiiiiEEENS1_10collective13CollectiveMmaINS1_34MainloopSm90TmaGmmaWarpSpecializedILi18ENS5_IJNS4_1CILi1EEENSA_ILi2EEESB_EEENS1_35KernelTmaWarpSpecializedCooperativeEEENS5_IJNSA_ILi256EEENSA_ILi128EEENSA_ILi32EEEEEEaNS5_IJlSB_lEEEaSK_NS4_8TiledMMAINS4_8MMA_AtomIJNS4_4SM904GMMA27MMA_64x128x32_S32S8S8_SS_TNEEEENS4_6LayoutINS5_IJSC_SB_SB_EEENS5_IJSB_NSA_ILi0EEEST_EEEEENS5_IJNS4_10UnderscoreESW_SW_EEEEENS4_23SM90_TMA_LOAD_MULTICASTENS4_14ComposedLayoutINS4_7SwizzleILi1ELi4ELi3EEENS4_18smem_ptr_flag_bitsILi8EEENSR_INS5_IJNSA_ILi8EEESI_EEENS5_IJSI_SB_EEEEEEEvNS4_8identityENS4_13SM90_TMA_LOADES19_vS1A_EENS_8epilogue10collective6detail29Sm90TmaWarpSpecializedAdapterINS1E_15DefaultEpilogueIaSK_SK_NS1D_6thread17LinearCombinationIaLi1EiiLNS1I_9ScaleType4KindE0ELNS_15FloatRoundStyleE2EaEENS1_15EpilogueDefaultEEEEEvvEEEEvNT_6ParamsE,(.L_x_360 - _ZN7cutlass13device_kernelINS_4gemm6kernel13GemmUniversalIN4cute5tupleIJiiiiEEENS1_10collective13CollectiveMmaINS1_34MainloopSm90TmaGmmaWarpSpecializedILi18ENS5_IJNS4_1CILi1EEENSA_ILi2EEESB_EEENS1_35KernelTmaWarpSpecializedCooperativeEEENS5_IJNSA_ILi256EEENSA_ILi128EEENSA_ILi32EEEEEEaNS5_IJlSB_lEEEaSK_NS4_8TiledMMAINS4_8MMA_AtomIJNS4_4SM904GMMA27MMA_64x128x32_S32S8S8_SS_TNEEEENS4_6LayoutINS5_IJSC_SB_SB_EEENS5_IJSB_NSA_ILi0EEEST_EEEEENS5_IJNS4_10UnderscoreESW_SW_EEEEENS4_23SM90_TMA_LOAD_MULTICASTENS4_14ComposedLayoutINS4_7SwizzleILi1ELi4ELi3EEENS4_18smem_ptr_flag_bitsILi8EEENSR_INS5_IJNSA_ILi8EEESI_EEENS5_IJSI_SB_EEEEEEEvNS4_8identityENS4_13SM90_TMA_LOADES19_vS1A_EENS_8epilogue10collective6detail29Sm90TmaWarpSpecializedAdapterINS1E_15DefaultEpilogueIaSK_SK_NS1D_6thread17LinearCombinationIaLi1EiiLNS1I_9ScaleType4KindE0ELNS_15FloatRoundStyleE2EaEENS1_15EpilogueDefaultEEEEEvvEEEEvNT_6ParamsE)
        .other          _ZN7cutlass13device_kernelINS_4gemm6kernel13GemmUniversalIN4cute5tupleIJiiiiEEENS1_10collective13CollectiveMmaINS1_34MainloopSm90TmaGmmaWarpSpecializedILi18ENS5_IJNS4_1CILi1EEENSA_ILi2EEESB_EEENS1_35KernelTmaWarpSpecializedCooperativeEEENS5_IJNSA_ILi256EEENSA_ILi128EEENSA_ILi32EEEEEEaNS5_IJlSB_lEEEaSK_NS4_8TiledMMAINS4_8MMA_AtomIJNS4_4SM904GMMA27MMA_64x128x32_S32S8S8_SS_TNEEEENS4_6LayoutINS5_IJSC_SB_SB_EEENS5_IJSB_NSA_ILi0EEEST_EEEEENS5_IJNS4_10UnderscoreESW_SW_EEEEENS4_23SM90_TMA_LOAD_MULTICASTENS4_14ComposedLayoutINS4_7SwizzleILi1ELi4ELi3EEENS4_18smem_ptr_flag_bitsILi8EEENSR_INS5_IJNSA_ILi8EEESI_EEENS5_IJSI_SB_EEEEEEEvNS4_8identityENS4_13SM90_TMA_LOADES19_vS1A_EENS_8epilogue10collective6detail29Sm90TmaWarpSpecializedAdapterINS1E_15DefaultEpilogueIaSK_SK_NS1D_6thread17LinearCombinationIaLi1EiiLNS1I_9ScaleType4KindE0ELNS_15FloatRoundStyleE2EaEENS1_15EpilogueDefaultEEEEEvvEEEEvNT_6ParamsE,@"STO_CUDA_ENTRY STV_DEFAULT"
_ZN7cutlass13device_kernelINS_4gemm6kernel13GemmUniversalIN4cute5tupleIJiiiiEEENS1_10collective13CollectiveMmaINS1_34MainloopSm90TmaGmmaWarpSpecializedILi18ENS5_IJNS4_1CILi1EEENSA_ILi2EEESB_EEENS1_35KernelTmaWarpSpecializedCooperativeEEENS5_IJNSA_ILi256EEENSA_ILi128EEENSA_ILi32EEEEEEaNS5_IJlSB_lEEEaSK_NS4_8TiledMMAINS4_8MMA_AtomIJNS4_4SM904GMMA27MMA_64x128x32_S32S8S8_SS_TNEEEENS4_6LayoutINS5_IJSC_SB_SB_EEENS5_IJSB_NSA_ILi0EEEST_EEEEENS5_IJNS4_10UnderscoreESW_SW_EEEEENS4_23SM90_TMA_LOAD_MULTICASTENS4_14ComposedLayoutINS4_7SwizzleILi1ELi4ELi3EEENS4_18smem_ptr_flag_bitsILi8EEENSR_INS5_IJNSA_ILi8EEESI_EEENS5_IJSI_SB_EEEEEEEvNS4_8identityENS4_13SM90_TMA_LOADES19_vS1A_EENS_8epilogue10collective6detail29Sm90TmaWarpSpecializedAdapterINS1E_15DefaultEpilogueIaSK_SK_NS1D_6thread17LinearCombinationIaLi1EiiLNS1I_9ScaleType4KindE0ELNS_15FloatRoundStyleE2EaEENS1_15EpilogueDefaultEEEEEvvEEEEvNT_6ParamsE:
[----:B------:R-:W0:Y:S01]  /*0000*/  LDC R1, c[0x0][0x28] ;  /* 0x00000a00ff017b82 */ /* 0x000e220000000800 */
[----:B------:R-:W1:Y:S01]  /*0010*/  S2R R18, SR_TID.X ;  /* 0x0000000000127919 */ /* 0x000e620000002100 */
[----:B------:R-:W-:Y:S01]  /*0020*/  ELECT P0, URZ, PT ;  /* 0x00000000003f782f */ /* 0x000fe20003800000 */
[----:B------:R-:W-:Y:S01]  /*0030*/  BSSY B0, `(.L_x_0) ;  /* 0x000000f000007945 */ /* 0x000fe20003800000 */
[--C-:B-1----:R-:W-:Y:S02]  /*0040*/  SHF.R.U32.HI R0, RZ, 0x5, R18.reuse ;  /* 0x00000005ff007819 */ /* 0x102fe40000011612 */
[----:B------:R-:W-:-:S03]  /*0050*/  SHF.R.U32.HI R3, RZ, 0x7, R18 ;  /* 0x00000007ff037819 */ /* 0x000fc60000011612 */
[----:B------:R-:W1:Y:S04]  /*0060*/  SHFL.IDX PT, R2, R0, RZ, 0x1f ;  /* 0x00001fff00027589 */ /* 0x000e6800000e0000 */
[----:B------:R2:W3:Y:S01]  /*0070*/  SHFL.IDX PT, R5, R3, RZ, 0x1f ;  /* 0x00001fff03057589 */ /* 0x0004e200000e0000 */
[----:B-1----:R-:W-:-:S13]  /*0080*/  ISETP.NE.OR P0, PT, R2, RZ, !P0 ;  /* 0x000000ff0200720c */ /* 0x002fda0004705670 */
[----:B0-23--:R-:W-:Y:S05]  /*0090*/  @P0 BRA `(.L_x_1) ;  /* 0x0000000000200947 */ /* 0x00dfea0003800000 */
[----:B------:R-:W-:Y:S02]  /*00a0*/  ULDC.64 UR4, c[0x0][0x198] ;  /* 0x0000660000047ab9 */ /* 0x000fe40000000a00 */
[----:B------:R-:W-:Y:S02]  /*00b0*/  UIADD3 UR6, UP0, UR4, 0xf0, URZ ;  /* 0x000000f004067890 */ /* 0x000fe4000ff1e03f */
[----:B------:R-:W-:Y:S02]  /*00c0*/  UIADD3 UR4, UP1, UR4, 0x1f0, URZ ;  /* 0x000001f004047890 */ /* 0x000fe4000ff3e03f */
[----:B------:R-:W-:Y:S02]  /*00d0*/  UIADD3.X UR7, URZ, UR5, URZ, UP0, !UPT ;  /* 0x000000053f077290 */ /* 0x000fe400087fe43f */
[----:B------:R-:W-:-:S07]  /*00e0*/  UIADD3.X UR5, URZ, UR5, URZ, UP1, !UPT ;  /* 0x000000053f057290 */ /* 0x000fce0008ffe43f */
[----:B------:R0:W-:Y:S02]  /*00f0*/  UTMACCTL.PF [UR6] ;  /* 0x00000000060079b9 */ /* 0x0001e40008040000 */
[----:B------:R0:W-:Y:S02]  /*0100*/  UTMACCTL.PF [UR4] ;  /* 0x00000000040079b9 */ /* 0x0001e40008040000 */
[----:B0-----:R-:W-:Y:S01]  /*0110*/  NOP ;  /* 0x0000000000007918 */ /* 0x001fe20000000000 */
.L_x_1:
[----:B------:R-:W-:Y:S05]  /*0120*/  BSYNC B0 ;  /* 0x0000000000007941 */ /* 0x000fea0003800000 */
.L_x_0:
[----:B------:R-:W0:Y:S02]  /*0130*/  SHFL.IDX PT, R3, R0, RZ, 0x1f ;  /* 0x00001fff00037589 */ /* 0x000e2400000e0000 */
[----:B0-----:R-:W-:-:S13]  /*0140*/  ISETP.NE.AND P0, PT, R3, RZ, PT ;  /* 0x000000ff0300720c */ /* 0x001fda0003f05270 */
[----:B------:R-:W-:Y:S05]  /*0150*/  @P0 BRA `(.L_x_2) ;  /* 0x0000000000d40947 */ /* 0x000fea0003800000 */
[----:B------:R-:W-:Y:S01]  /*0160*/  ELECT P0, URZ, PT ;  /* 0x00000000003f782f */ /* 0x000fe20003800000 */
[----:B------:R-:W-:-:S12]  /*0170*/  BSSY B0, `(.L_x_2) ;  /* 0x0000033000007945 */ /* 0x000fd80003800000 */
[----:B------:R-:W-:Y:S05]  /*0180*/  @!P0 BRA `(.L_x_3) ;  /* 0x0000000000c48947 */ /* 0x000fea0003800000 */
[----:B------:R-:W0:Y:S01]  /*0190*/  S2UR UR8, SR_CgaCtaId ;  /* 0x00000000000879c3 */ /* 0x000e220000008800 */
[----:B------:R-:W-:Y:S01]  /*01a0*/  UMOV UR4, 0x400 ;  /* 0x0000040000047882 */ /* 0x000fe20000000000 */
[----:B------:R-:W-:Y:S01]  /*01b0*/  UMOV UR5, 0x1 ;  /* 0x0000000100057882 */ /* 0x000fe20000000000 */
[----:B------:R-:W-:Y:S02]  /*01c0*/  UMOV UR6, 0x4 ;  /* 0x0000000400067882 */ /* 0x000fe40000000000 */
[----:B------:R-:W-:-:S04]  /*01d0*/  UIADD3 UR6, -UR6, 0x100000, URZ ;  /* 0x0010000006067890 */ /* 0x000fc8000fffe13f */
[----:B------:R-:W-:Y:S02]  /*01e0*/  USHF.L.U32 UR7, UR6, 0xb, URZ ;  /* 0x0000000b06077899 */ /* 0x000fe4000800063f */
[----:B------:R-:W-:Y:S02]  /*01f0*/  USHF.L.U32 UR6, UR6, 0x1, URZ ;  /* 0x0000000106067899 */ /* 0x000fe4000800063f */
[----:B0-----:R-:W-:Y:S02]  /*0200*/  ULEA UR8, UR8, UR4, 0x18 ;  /* 0x0000000408087291 */ /* 0x001fe4000f8ec03f */
[----:B------:R-:W-:-:S04]  /*0210*/  UIADD3 UR4, -UR5, 0x100000, URZ ;  /* 0x0010000005047890 */ /* 0x000fc8000fffe13f */
[----:B------:R-:W-:Y:S02]  /*0220*/  USHF.L.U32 UR5, UR4, 0xb, URZ ;  /* 0x0000000b04057899 */ /* 0x000fe4000800063f */
[----:B------:R-:W-:Y:S01]  /*0230*/  USHF.L.U32 UR4, UR4, 0x1, URZ ;  /* 0x0000000104047899 */ /* 0x000fe2000800063f */
[----:B------:R-:W0:Y:S11]  /*0240*/  FENCE.VIEW.ASYNC.S ;  /* 0x00000000000073c6 */ /* 0x000e360000000000 */
[----:B0-----:R0:W1:Y:S01]  /*0250*/  SYNCS.EXCH.64 URZ, [UR8], UR4 ;  /* 0x00000004083f75b2 */ /* 0x0010620008000100 */
[----:B------:R0:W2:Y:S01]  /*0260*/  SYNCS.EXCH.64 URZ, [UR8+0x90], UR6 ;  /* 0x00009006083f75b2 */ /* 0x0000a20008000100 */
[----:B------:R0:W3:Y:S01]  /*0270*/  SYNCS.EXCH.64 URZ, [UR8+0x8], UR4 ;  /* 0x00000804083f75b2 */ /* 0x0000e20008000100 */
[----:B------:R0:W4:Y:S01]  /*0280*/  SYNCS.EXCH.64 URZ, [UR8+0x98], UR6 ;  /* 0x00009806083f75b2 */ /* 0x0001220008000100 */
[----:B------:R0:W0:Y:S01]  /*0290*/  SYNCS.EXCH.64 URZ, [UR8+0x10], UR4 ;  /* 0x00001004083f75b2 */ /* 0x0000220008000100 */
        /* <DEDUP_REMOVED lines=31> */
[----:B-1234-:R-:W-:Y:S01]  /*0490*/  NOP ;  /* 0x0000000000007918 */ /* 0x01efe20000000000 */
.L_x_3:
[----:B0-----:R-:W-:Y:S05]  /*04a0*/  BSYNC B0 ;  /* 0x0000000000007941 */ /* 0x001fea0003800000 */
.L_x_2:
[----:B------:R-:W-:Y:S01]  /*04b0*/  SHF.R.S32.HI R7, RZ, 0x1f, R18 ;  /* 0x0000001fff077819 */ /* 0x000fe20000011412 */
[----:B------:R-:W0:Y:S01]  /*04c0*/  SHFL.IDX PT, R0, R0, RZ, 0x1f ;  /* 0x00001fff00007589 */ /* 0x000e2200000e0000 */
[----:B------:R-:W1:Y:S01]  /*04d0*/  S2UR UR8, SR_CTAID.X ;  /* 0x00000000000879c3 */ /* 0x000e620000002500 */
[----:B------:R-:W-:Y:S02]  /*04e0*/  ELECT P0, URZ, PT ;  /* 0x00000000003f782f */ /* 0x000fe40003800000 */
[----:B------:R-:W-:Y:S01]  /*04f0*/  LEA.HI R7, R7, R18, RZ, 0x7 ;  /* 0x0000001207077211 */ /* 0x000fe200078f38ff */
[----:B------:R-:W2:Y:S01]  /*0500*/  S2R R4, SR_CTAID.Y ;  /* 0x0000000000047919 */ /* 0x000ea20000002600 */
[----:B------:R-:W-:Y:S01]  /*0510*/  ULDC UR4, c[0x0][0x154] ;  /* 0x0000550000047ab9 */ /* 0x000fe20000000800 */
[----:B------:R-:W-:Y:S01]  /*0520*/  NOP ;  /* 0x0000000000007918 */ /* 0x000fe20000000000 */
[----:B------:R-:W-:Y:S01]  /*0530*/  LOP3.LUT R7, R7, 0xffffff80, RZ, 0xc0, !PT ;  /* 0xffffff8007077812 */ /* 0x000fe200078ec0ff */
[----:B------:R-:W-:Y:S01]  /*0540*/  NOP ;  /* 0x0000000000007918 */ /* 0x000fe20000000000 */
[----:B------:R-:W3:Y:S03]  /*0550*/  LDC R13, c[0x0][0x140] ;  /* 0x00005000ff0d7b82 */ /* 0x000ee60000000800 */
[----:B------:R-:W-:-:S05]  /*0560*/  IMAD.IADD R7, R18, 0x1, -R7 ;  /* 0x0000000112077824 */ /* 0x000fca00078e0a07 */
[----:B------:R-:W-:Y:S01]  /*0570*/  SHF.R.S32.HI R6, RZ, 0x1f, R7 ;  /* 0x0000001fff067819 */ /* 0x000fe20000011407 */
[----:B------:R-:W4:Y:S01]  /*0580*/  LDC R10, c[0x0][0x144] ;  /* 0x00005100ff0a7b82 */ /* 0x000f220000000800 */
[----:B------:R-:W-:Y:S02]  /*0590*/  LOP3.LUT P2, RZ, R7, 0x7, RZ, 0xc0, !PT ;  /* 0x0000000707ff7812 */ /* 0x000fe4000784c0ff */
[----:B------:R-:W-:Y:S02]  /*05a0*/  LEA.HI R6, R6, R7, RZ, 0x3 ;  /* 0x0000000706067211 */ /* 0x000fe400078f18ff */
[----:B0-----:R-:W-:Y:S02]  /*05b0*/  ISETP.NE.OR P0, PT, R0, RZ, !P0 ;  /* 0x000000ff0000720c */ /* 0x001fe40004705670 */
[--C-:B------:R-:W-:Y:S02]  /*05c0*/  SHF.R.S32.HI R0, RZ, 0x3, R6.reuse ;  /* 0x00000003ff007819 */ /* 0x100fe40000011406 */
[----:B------:R-:W-:-:S02]  /*05d0*/  SHF.R.S32.HI R9, RZ, 0x1f, R6 ;  /* 0x0000001fff097819 */ /* 0x000fc40000011406 */
[----:B------:R-:W-:Y:S02]  /*05e0*/  SHF.R.S32.HI R6, RZ, 0x1f, R3 ;  /* 0x0000001fff067819 */ /* 0x000fe40000011403 */
[----:B------:R-:W-:Y:S02]  /*05f0*/  LEA.HI R9, R9, R0, RZ, 0x2 ;  /* 0x0000000009097211 */ /* 0x000fe400078f10ff */
[----:B------:R-:W-:Y:S02]  /*0600*/  LEA.HI R6, R6, R3, RZ, 0x2 ;  /* 0x0000000306067211 */ /* 0x000fe400078f10ff */
[----:B--2---:R-:W-:Y:S01]  /*0610*/  I2FP.F32.U32 R8, R4 ;  /* 0x0000000400087245 */ /* 0x004fe20000201000 */
[----:B------:R-:W-:Y:S01]  /*0620*/  VOTEU.ALL UP0, P0 ;  /* 0x00000000003f7886 */ /* 0x000fe20000000000 */
[----:B------:R-:W-:Y:S01]  /*0630*/  LOP3.LUT R6, R6, 0x3ffffffc, RZ, 0xc0, !PT ;  /* 0x3ffffffc06067812 */ /* 0x000fe200078ec0ff */
[----:B------:R-:W-:Y:S01]  /*0640*/  VOTEU.ALL UP1, P0 ;  /* 0x00000000003f7886 */ /* 0x000fe20000020000 */
[----:B------:R-:W-:Y:S01]  /*0650*/  LOP3.LUT R9, R9, 0xfffffffc, RZ, 0xc0, !PT ;  /* 0xfffffffc09097812 */ /* 0x000fe200078ec0ff */
[----:B------:R-:W-:Y:S01]  /*0660*/  FMUL R12, R8, UR4 ;  /* 0x00000004080c7c20 */ /* 0x000fe20008400000 */
[----:B------:R-:W0:Y:S01]  /*0670*/  @!UP0 S2UR UR7, SR_CgaCtaId ;  /* 0x00000000000789c3 */ /* 0x000e220000008800 */
[----:B------:R-:W-:Y:S01]  /*0680*/  IMAD.IADD R11, R3, 0x1, -R6 ;  /* 0x00000001030b7824 */ /* 0x000fe200078e0a06 */
[----:B-1----:R-:W-:Y:S01]  /*0690*/  I2FP.F32.U32 R6, UR8 ;  /* 0x0000000800067c45 */ /* 0x002fe20008201000 */
[----:B------:R-:W-:Y:S01]  /*06a0*/  IMAD.IADD R0, R0, 0x1, -R9 ;  /* 0x0000000100007824 */ /* 0x000fe200078e0a09 */
[----:B------:R-:W-:Y:S01]  /*06b0*/  ULDC UR4, c[0x0][0x150] ;  /* 0x0000540000047ab9 */ /* 0x000fe20000000800 */
[----:B------:R-:W1:Y:S01]  /*06c0*/  F2I.U32.TRUNC.NTZ R12, R12 ;  /* 0x0000000c000c7305 */ /* 0x000e62000020f000 */
[----:B------:R-:W-:Y:S01]  /*06d0*/  SHF.R.S32.HI R3, RZ, 0x1f, R2 ;  /* 0x0000001fff037819 */ /* 0x000fe20000011402 */
[----:B------:R-:W-:Y:S01]  /*06e0*/  FMUL R8, R6, UR4 ;  /* 0x0000000406087c20 */ /* 0x000fe20008400000 */
[----:B------:R-:W2:Y:S01]  /*06f0*/  LDC R9, c[0x0][0x148] ;  /* 0x00005200ff097b82 */ /* 0x000ea20000000800 */
[----:B------:R-:W-:Y:S01]  /*0700*/  IMAD R11, R11, 0x4, R0 ;  /* 0x000000040b0b7824 */ /* 0x000fe200078e0200 */
[----:B------:R-:W-:Y:S01]  /*0710*/  LEA.HI R3, R3, R2, RZ, 0x2 ;  /* 0x0000000203037211 */ /* 0x000fe200078f10ff */
[----:B------:R-:W-:Y:S01]  /*0720*/  UMOV UR4, 0x20 ;  /* 0x0000002000047882 */ /* 0x000fe20000000000 */
[----:B------:R-:W-:Y:S01]  /*0730*/  @!UP0 UMOV UR6, 0x400 ;  /* 0x0000040000068882 */ /* 0x000fe20000000000 */
[----:B------:R-:W5:Y:S01]  /*0740*/  F2I.U32.TRUNC.NTZ R8, R8 ;  /* 0x0000000800087305 */ /* 0x000f62000020f000 */
[----:B------:R-:W-:Y:S01]  /*0750*/  LOP3.LUT R3, R3, 0xfffffffc, RZ, 0xc0, !PT ;  /* 0xfffffffc03037812 */ /* 0x000fe200078ec0ff */
[----:B------:R-:W-:Y:S01]  /*0760*/  IMAD.SHL.U32 R6, R11, 0x4, RZ ;  /* 0x000000040b067824 */ /* 0x000fe200078e00ff */
[----:B------:R-:W-:-:S04]  /*0770*/  @!UP0 UIADD3 UR4, -UR4, 0x100000, URZ ;  /* 0x0010000004048890 */ /* 0x000fc8000fffe13f */
[----:B------:R-:W-:Y:S02]  /*0780*/  @!UP0 USHF.L.U32 UR5, UR4, 0xb, URZ ;  /* 0x0000000b04058899 */ /* 0x000fe4000800063f */
[----:B------:R-:W-:Y:S01]  /*0790*/  @!UP0 USHF.L.U32 UR4, UR4, 0x1, URZ ;  /* 0x0000000104048899 */ /* 0x000fe2000800063f */
[----:B---3--:R-:W-:Y:S01]  /*07a0*/  ISETP.EQ.U32.AND P3, PT, R13, 0x1, PT ;  /* 0x000000010d00780c */ /* 0x008fe20003f62070 */
[----:B------:R-:W-:Y:S01]  /*07b0*/  IMAD.IADD R0, R2, 0x1, -R3 ;  /* 0x0000000102007824 */ /* 0x000fe200078e0a03 */
[----:B------:R-:W-:Y:S01]  /*07c0*/  LOP3.LUT R23, R11, 0xc, R6, 0x78, !PT ;  /* 0x0000000c0b177812 */ /* 0x000fe200078e7806 */
[----:B-1----:R-:W-:Y:S01]  /*07d0*/  IMAD.MOV R14, RZ, RZ, -R12 ;  /* 0x000000ffff0e7224 */ /* 0x002fe200078e0a0c */
[----:B0-----:R-:W-:Y:S02]  /*07e0*/  @!UP0 ULEA UR6, UR7, UR6, 0x18 ;  /* 0x0000000607068291 */ /* 0x001fe4000f8ec03f */
[C---:B------:R-:W-:Y:S01]  /*07f0*/  ISETP.NE.AND P1, PT, R0.reuse, 0x3, PT ;  /* 0x000000030000780c */ /* 0x040fe20003f25270 */
[----:B------:R-:W-:Y:S01]  /*0800*/  VOTEU.ALL UP0, P0 ;  /* 0x00000000003f7886 */ /* 0x000fe20000000000 */
[----:B------:R-:W-:Y:S01]  /*0810*/  ISETP.LT.U32.AND P0, PT, R23, 0x2, !P2 ;  /* 0x000000021700780c */ /* 0x000fe20005701070 */
[----:B-----5:R-:W-:Y:S01]  /*0820*/  IMAD.MOV R3, RZ, RZ, -R8 ;  /* 0x000000ffff037224 */ /* 0x020fe200078e0a08 */
[----:B------:R-:W-:Y:S01]  /*0830*/  ISETP.EQ.OR P1, PT, R0, RZ, !P1 ;  /* 0x000000ff0000720c */ /* 0x000fe20004f22670 */
[C---:B------:R-:W-:Y:S01]  /*0840*/  VIADD R8, R5.reuse, 0xffffffff ;  /* 0xffffffff05087836 */ /* 0x040fe20000000000 */
[----:B------:R-:W-:Y:S01]  /*0850*/  ISETP.NE.AND P2, PT, R5, RZ, PT ;  /* 0x000000ff0500720c */ /* 0x000fe20003f45270 */
[----:B--2---:R-:W-:Y:S01]  /*0860*/  IMAD R2, R9, R14, R4 ;  /* 0x0000000e09027224 */ /* 0x004fe200078e0204 */
[----:B------:R-:W-:Y:S01]  /*0870*/  ISETP.EQ.AND P1, PT, R5, RZ, P1 ;  /* 0x000000ff0500720c */ /* 0x000fe20000f22270 */
[----:B----4-:R-:W-:Y:S01]  /*0880*/  IMAD R3, R10, R3, UR8 ;  /* 0x000000080a037e24 */ /* 0x010fe2000f8e0203 */
[----:B------:R-:W-:Y:S01]  /*0890*/  ISETP.GE.U32.AND P5, PT, R8, 0x2, PT ;  /* 0x000000020800780c */ /* 0x000fe20003fa6070 */
[----:B------:R-:W0:Y:S02]  /*08a0*/  FENCE.VIEW.ASYNC.S ;  /* 0x00000000000073c6 */ /* 0x000e240000000000 */
[----:B0-----:R0:W1:Y:S01]  /*08b0*/  @!UP0 SYNCS.EXCH.64 URZ, [UR6+0x130], UR4 ;  /* 0x00013004063f85b2 */ /* 0x0010620008000100 */
[----:B------:R-:W-:-:S02]  /*08c0*/  ISETP.NE.AND P4, PT, R2, R23, PT ;  /* 0x000000170200720c */ /* 0x000fc40003f85270 */
[----:B------:R-:W-:Y:S02]  /*08d0*/  SEL R19, RZ, 0x1, !P1 ;  /* 0x00000001ff137807 */ /* 0x000fe40004800000 */
[----:B------:R-:W-:Y:S02]  /*08e0*/  ISETP.EQ.OR P4, PT, R3, RZ, !P4 ;  /* 0x000000ff0300720c */ /* 0x000fe40006782670 */
[----:B------:R-:W-:Y:S02]  /*08f0*/  SEL R19, R19, 0x2, P5 ;  /* 0x0000000213137807 */ /* 0x000fe40002800000 */
[----:B------:R-:W-:-:S04]  /*0900*/  PLOP3.LUT P0, PT, P0, P4, PT, 0x80, 0x0 ;  /* 0x000000000000781c */ /* 0x000fc80000709070 */
[----:B------:R-:W-:Y:S01]  /*0910*/  P2R R157, PR, RZ, 0x1 ;  /* 0x00000001ff9d7803 */ /* 0x000fe20000000000 */
[----:B------:R0:W2:Y:S01]  /*0920*/  @!UP1 SYNCS.EXCH.64 URZ, [UR6+0x138], UR4 ;  /* 0x00013804063f95b2 */ /* 0x0000a20008000100 */
[----:B------:R-:W-:Y:S01]  /*0930*/  NOP ;  /* 0x0000000000007918 */ /* 0x000fe20000000000 */
[----:B------:R-:W-:Y:S06]  /*0940*/  @!P3 BRA `(.L_x_4) ;  /* 0x000000000008b947 */ /* 0x000fec0003800000 */
[----:B-12---:R-:W-:Y:S01]  /*0950*/  UCGABAR_ARV ;  /* 0x00000000000079c7 */ /* 0x006fe20008000000 */
[----:B------:R-:W-:Y:S05]  /*0960*/  BRA `(.L_x_5) ;  /* 0x0000000000047947 */ /* 0x000fea0003800000 */
.L_x_4:
[----:B-12---:R-:W-:Y:S01]  /*0970*/  NOP ;  /* 0x0000000000007918 */ /* 0x006fe20000000000 */
.L_x_5:
[----:B------:R-:W1:Y:S01]  /*0980*/  LDC R2, c[0x0][0x65c] ;  /* 0x00019700ff027b82 */ /* 0x000e620000000800 */
[----:B------:R-:W-:Y:S02]  /*0990*/  IMAD.U32 R6, RZ, RZ, UR8 ;  /* 0x00000008ff067e24 */ /* 0x000fe4000f8e00ff */
[----:B------:R-:W-:Y:S01]  /*09a0*/  IMAD.MOV.U32 R7, RZ, RZ, RZ ;  /* 0x000000ffff077224 */ /* 0x000fe200078e00ff */
[----:B-1----:R-:W-:-:S04]  /*09b0*/  ISETP.NE.AND P1, PT, R2, 0x1, PT ;  /* 0x000000010200780c */ /* 0x002fc80003f25270 */
[----:B------:R-:W-:-:S09]  /*09c0*/  P2R R5, PR, RZ, 0x2 ;  /* 0x00000002ff057803 */ /* 0x000fd20000000000 */
[----:B------:R-:W1:Y:S01]  /*09d0*/  @P1 LDC R17, c[0x0][0x10] ;  /* 0x00000400ff111b82 */ /* 0x000e620000000800 */
[----:B------:R-:W-:Y:S02]  /*09e0*/  @P1 IMAD.MOV.U32 R5, RZ, RZ, RZ ;  /* 0x000000ffff051224 */ /* 0x000fe400078e00ff */
[----:B------:R-:W-:-:S05]  /*09f0*/  @P1 IMAD.MOV.U32 R13, RZ, RZ, RZ ;  /* 0x000000ffff0d1224 */ /* 0x000fca00078e00ff */
[----:B------:R-:W2:Y:S01]  /*0a00*/  @!P1 LDC R11, c[0x0][0xc] ;  /* 0x00000300ff0b9b82 */ /* 0x000ea20000000800 */
[----:B-1----:R-:W-:-:S04]  /*0a10*/  @P1 IMAD.WIDE.U32 R16, R17, UR8, R4 ;  /* 0x0000000811101c25 */ /* 0x002fc8000f8e0004 */
[----:B------:R-:W-:Y:S02]  /*0a20*/  @P1 IMAD.IADD R17, R17, 0x1, R13 ;  /* 0x0000000111111824 */ /* 0x000fe400078e020d */
[----:B--2---:R-:W-:-:S04]  /*0a30*/  @!P1 IMAD.WIDE.U32 R6, R4, R11, R6 ;  /* 0x0000000b04069225 */ /* 0x004fc800078e0006 */
[----:B------:R-:W-:Y:S02]  /*0a40*/  @!P1 IMAD.MOV.U32 R16, RZ, RZ, R6 ;  /* 0x000000ffff109224 */ /* 0x000fe400078e0006 */
[----:B------:R-:W-:Y:S01]  /*0a50*/  @!P1 IMAD.MOV.U32 R17, RZ, RZ, R7 ;  /* 0x000000ffff119224 */ /* 0x000fe200078e0007 */
[----:B------:R-:W-:Y:S06]  /*0a60*/  @!P3 BRA `(.L_x_6) ;  /* 0x00000000000cb947 */ /* 0x000fec0003800000 */
[----:B------:R-:W-:Y:S01]  /*0a70*/  UCGABAR_WAIT ;  /* 0x0000000000007dc7 */ /* 0x000fe20008000000 */
[----:B------:R-:W-:Y:S01]  /*0a80*/  CCTL.IVALL ;  /* 0x00000000ff00798f */ /* 0x000fe20002000000 */
[----:B------:R-:W-:Y:S05]  /*0a90*/  BRA `(.L_x_7) ;  /* 0x0000000000047947 */ /* 0x000fea0003800000 */
.L_x_6:
[----:B------:R-:W-:Y:S06]  /*0aa0*/  BAR.SYNC.DEFER_BLOCKING 0x0 ;  /* 0x0000000000007b1d */ /* 0x000fec0000010000 */
.L_x_7:
[----:B------:R-:W-:Y:S05]  /*0ab0*/  @!P2 BRA `(.L_x_8) ;  /* 0x0000007c00e0a947 */ /* 0x000fea0003800000 */
[----:B------:R-:W-:-:S13]  /*0ac0*/  ISETP.GT.U32.AND P0, PT, R8, 0x1, PT ;  /* 0x000000010800780c */ /* 0x000fda0003f04070 */
[----:B0-----:R-:W-:Y:S05]  /*0ad0*/  @P0 EXIT ;  /* 0x000000000000094d */ /* 0x001fea0003800000 */
[----:B------:R-:W-:Y:S01]  /*0ae0*/  ULDC.64 UR4, c[0x0][0x650] ;  /* 0x0001940000047ab9 */ /* 0x000fe20000000a00 */
[----:B------:R-:W-:Y:S01]  /*0af0*/  PRMT R0, RZ, 0x7610, R0 ;  /* 0x00007610ff007816 */ /* 0x000fe20000000000 */
[----:B------:R-:W-:Y:S01]  /*0b00*/  IMAD.MOV.U32 R153, RZ, RZ, -0x1 ;  /* 0xffffffffff997424 */ /* 0x000fe200078e00ff */
[----:B------:R-:W-:Y:S01]  /*0b10*/  ISETP.GE.U32.AND P0, PT, R16, UR4, PT ;  /* 0x0000000410007c0c */ /* 0x000fe2000bf06070 */
[----:B------:R-:W-:Y:S02]  /*0b20*/  IMAD.MOV.U32 R152, RZ, RZ, -0x1 ;  /* 0xffffffffff987424 */ /* 0x000fe400078e00ff */
[----:B------:R-:W-:Y:S01]  /*0b30*/  IMAD.MOV.U32 R22, RZ, RZ, -0x1 ;  /* 0xffffffffff167424 */ /* 0x000fe200078e00ff */
[----:B------:R-:W-:-:S13]  /*0b40*/  ISETP.GE.U32.AND.EX P0, PT, R17, UR5, PT, P0 ;  /* 0x0000000511007c0c */ /* 0x000fda000bf06100 */
[----:B------:R-:W-:Y:S05]  /*0b50*/  @P0 BRA `(.L_x_9) ;  /* 0x00000004002c0947 */ /* 0x000fea0003800000 */
[----:B------:R-:W0:Y:S01]  /*0b60*/  LDC.64 R20, c[0x0][0x628] ;  /* 0x00018a00ff147b82 */ /* 0x000e220000000a00 */
[----:B------:R-:W-:Y:S02]  /*0b70*/  IMAD.MOV.U32 R6, RZ, RZ, R16 ;  /* 0x000000ffff067224 */ /* 0x000fe400078e0010 */
[----:B------:R-:W-:-:S05]  /*0b80*/  IMAD.MOV.U32 R7, RZ, RZ, R17 ;  /* 0x000000ffff077224 */ /* 0x000fca00078e0011 */
[----:B------:R-:W1:Y:S08]  /*0b90*/  LDC R0, c[0x0][0x630] ;  /* 0x00018c00ff007b82 */ /* 0x000e700000000800 */
[----:B------:R-:W2:Y:S01]  /*0ba0*/  LDC.64 R24, c[0x0][0x620] ;  /* 0x00018800ff187b82 */ /* 0x000ea20000000a00 */
[----:B0-----:R-:W-:-:S04]  /*0bb0*/  ISETP.NE.U32.AND P0, PT, R20, RZ, PT ;  /* 0x000000ff1400720c */ /* 0x001fc80003f05070 */
[----:B------:R-:W-:-:S13]  /*0bc0*/  ISETP.NE.AND.EX P0, PT, R21, RZ, PT, P0 ;  /* 0x000000ff1500720c */ /* 0x000fda0003f05300 */
[----:B-12---:R-:W-:Y:S05]  /*0bd0*/  @!P0 BRA `(.L_x_10) ;  /* 0x0000000000288947 */ /* 0x006fea0003800000 */
[----:B------:R-:W0:Y:S02]  /*0be0*/  LDC R13, c[0x0][0x634] ;  /* 0x00018d00ff0d7b82 */ /* 0x000e240000000800 */
[----:B0-----:R-:W-:-:S05]  /*0bf0*/  IADD3 R13, P0, R16, R13, RZ ;  /* 0x0000000d100d7210 */ /* 0x001fca0007f1e0ff */
[----:B------:R-:W-:-:S04]  /*0c00*/  IMAD.X R15, RZ, RZ, R17, P0 ;  /* 0x000000ffff0f7224 */ /* 0x000fc800000e0611 */
[----:B------:R-:W-:-:S04]  /*0c10*/  IMAD.WIDE.U32 R6, R15, R20, RZ ;  /* 0x000000140f067225 */ /* 0x000fc800078e00ff */
[----:B------:R-:W-:-:S04]  /*0c20*/  IMAD.WIDE.U32 R10, P0, R13, R21, R6 ;  /* 0x000000150d0a7225 */ /* 0x000fc80007800006 */
[----:B------:R-:W-:-:S04]  /*0c30*/  IMAD.WIDE.U32 R6, R13, R20, RZ ;  /* 0x000000140d067225 */ /* 0x000fc800078e00ff */
[----:B------:R-:W-:Y:S01]  /*0c40*/  IMAD.X R13, RZ, RZ, RZ, P0 ;  /* 0x000000ffff0d7224 */ /* 0x000fe200000e06ff */
[----:B------:R-:W-:Y:S01]  /*0c50*/  IADD3 RZ, P0, R7, R10, RZ ;  /* 0x0000000a07ff7210 */ /* 0x000fe20007f1e0ff */
[----:B------:R-:W-:-:S04]  /*0c60*/  IMAD.MOV.U32 R12, RZ, RZ, R11 ;  /* 0x000000ffff0c7224 */ /* 0x000fc800078e000b */
[----:B------:R-:W-:-:S08]  /*0c70*/  IMAD.WIDE.U32.X R6, R15, R21, R12, P0 ;  /* 0x000000150f067225 */ /* 0x000fd000000e040c */
.L_x_10:
[----:B------:R-:W0:Y:S01]  /*0c80*/  LDC.64 R20, c[0x0][0x640] ;  /* 0x00019000ff147b82 */ /* 0x000e220000000a00 */
[--C-:B------:R-:W-:Y:S01]  /*0c90*/  SHF.R.U64 R27, R6, R0, R7.reuse ;  /* 0x00000000061b7219 */ /* 0x100fe20000001207 */
[----:B------:R-:W-:Y:S01]  /*0ca0*/  IMAD R28, R9, R14, R4 ;  /* 0x0000000e091c7224 */ /* 0x000fe200078e0204 */
[----:B------:R-:W-:Y:S02]  /*0cb0*/  SHF.R.U32.HI R0, RZ, R0, R7 ;  /* 0x00000000ff007219 */ /* 0x000fe40000011607 */
[----:B------:R-:W-:-:S03]  /*0cc0*/  IADD3 R5, P0, RZ, -R27, RZ ;  /* 0x8000001bff057210 */ /* 0x000fc60007f1e0ff */
[----:B------:R-:W1:Y:S02]  /*0cd0*/  LDC R8, c[0x0][0x618] ;  /* 0x00018600ff087b82 */ /* 0x000e640000000800 */
[----:B------:R-:W-:-:S04]  /*0ce0*/  IMAD.X R7, RZ, RZ, ~R0, P0 ;  /* 0x000000ffff077224 */ /* 0x000fc800000e0e00 */
[-C--:B------:R-:W-:Y:S02]  /*0cf0*/  IMAD R0, R7, R24.reuse, RZ ;  /* 0x0000001807007224 */ /* 0x080fe400078e02ff */
[----:B------:R-:W2:Y:S01]  /*0d00*/  LDC R11, c[0x0][0x608] ;  /* 0x00018200ff0b7b82 */ /* 0x000ea20000000800 */
[----:B------:R-:W-:-:S04]  /*0d10*/  IMAD.WIDE.U32 R6, R5, R24, R16 ;  /* 0x0000001805067225 */ /* 0x000fc800078e0010 */
[----:B------:R-:W-:Y:S02]  /*0d20*/  IMAD R5, R5, R25, R0 ;  /* 0x0000001905057224 */ /* 0x000fe400078e0200 */
[----:B------:R-:W-:Y:S01]  /*0d30*/  IMAD.MOV.U32 R25, RZ, RZ, 0x1 ;  /* 0x00000001ff197424 */ /* 0x000fe200078e00ff */
[----:B------:R-:W3:Y:S01]  /*0d40*/  LDC R12, c[0x0][0x658] ;  /* 0x00019600ff0c7b82 */ /* 0x000ee20000000800 */
[----:B0-----:R-:W-:Y:S01]  /*0d50*/  ISETP.NE.U32.AND P0, PT, R20, RZ, PT ;  /* 0x000000ff1400720c */ /* 0x001fe20003f05070 */
[----:B------:R-:W-:Y:S02]  /*0d60*/  IMAD.IADD R5, R7, 0x1, R5 ;  /* 0x0000000107057824 */ /* 0x000fe400078e0205 */
[----:B------:R-:W-:Y:S01]  /*0d70*/  IMAD.MOV.U32 R7, RZ, RZ, -0x1 ;  /* 0xffffffffff077424 */ /* 0x000fe200078e00ff */
[----:B------:R-:W-:-:S03]  /*0d80*/  ISETP.NE.AND.EX P0, PT, R21, RZ, PT, P0 ;  /* 0x000000ff1500720c */ /* 0x000fc60003f05300 */
[----:B------:R-:W0:Y:S01]  /*0d90*/  LDC R15, c[0x0][0x600] ;  /* 0x00018000ff0f7b82 */ /* 0x000e220000000800 */
[-CC-:B-1----:R-:W-:Y:S02]  /*0da0*/  SHF.R.U64 R13, R6, R8.reuse, R5.reuse ;  /* 0x00000008060d7219 */ /* 0x182fe40000001205 */
[----:B------:R-:W-:-:S05]  /*0db0*/  SHF.R.U32.HI R0, RZ, R8, R5 ;  /* 0x00000008ff007219 */ /* 0x000fca0000011605 */
[----:B------:R-:W1:Y:S01]  /*0dc0*/  LDC R22, c[0x0][0x648] ;  /* 0x00019200ff167b82 */ /* 0x000e620000000800 */
[-CC-:B--2---:R-:W-:Y:S02]  /*0dd0*/  SHF.R.U64 R29, R13, R11.reuse, R0.reuse ;  /* 0x0000000b0d1d7219 */ /* 0x184fe40000001200 */
[----:B------:R-:W-:-:S05]  /*0de0*/  SHF.R.U32.HI R5, RZ, R11, R0 ;  /* 0x0000000bff057219 */ /* 0x000fca0000011600 */
[----:B------:R-:W2:Y:S01]  /*0df0*/  LDC R24, c[0x0][0x638] ;  /* 0x00018e00ff187b82 */ /* 0x000ea20000000800 */
[-CC-:B---3--:R-:W-:Y:S02]  /*0e00*/  SHF.R.U64 R14, R29, R12.reuse, R5.reuse ;  /* 0x0000000c1d0e7219 */ /* 0x188fe40000001205 */
[-C--:B------:R-:W-:Y:S02]  /*0e10*/  SHF.L.U32 R0, R7, R12.reuse, RZ ;  /* 0x0000000c07007219 */ /* 0x080fe400000006ff */
[----:B------:R-:W-:Y:S01]  /*0e20*/  SHF.R.U32.HI R5, RZ, R12, R5 ;  /* 0x0000000cff057219 */ /* 0x000fe20000011605 */
[----:B------:R-:W-:Y:S01]  /*0e30*/  IMAD.MOV.U32 R4, RZ, RZ, R14 ;  /* 0x000000ffff047224 */ /* 0x000fe200078e000e */
[----:B------:R-:W-:Y:S01]  /*0e40*/  LOP3.LUT R10, RZ, R0, RZ, 0x33, !PT ;  /* 0x00000000ff0a7212 */ /* 0x000fe200078e33ff */
[----:B------:R-:W3:Y:S01]  /*0e50*/  LDC R26, c[0x0][0x610] ;  /* 0x00018400ff1a7b82 */ /* 0x000ee20000000800 */
[----:B------:R-:W-:Y:S05]  /*0e60*/  @!P0 BRA `(.L_x_11) ;  /* 0x0000000000288947 */ /* 0x000fea0003800000 */
[----:B------:R-:W4:Y:S02]  /*0e70*/  LDC R9, c[0x0][0x64c] ;  /* 0x00019300ff097b82 */ /* 0x000f240000000800 */
[----:B----4-:R-:W-:-:S05]  /*0e80*/  IADD3 R9, P0, R14, R9, RZ ;  /* 0x000000090e097210 */ /* 0x010fca0007f1e0ff */
        /* <DEDUP_REMOVED lines=8> */
.L_x_11:
[----:B-1----:R-:W-:Y:S01]  /*0f10*/  SHF.R.U64 R4, R4, R22, R5 ;  /* 0x0000001604047219 */ /* 0x002fe20000001205 */
[----:B0-----:R-:W-:Y:S01]  /*0f20*/  VIADD R6, R15, 0xffffffff ;  /* 0xffffffff0f067836 */ /* 0x001fe20000000000 */
[----:B------:R-:W-:Y:S01]  /*0f30*/  SHF.L.U32 R0, R25, R12, RZ ;  /* 0x0000000c19007219 */ /* 0x000fe200000006ff */
[----:B------:R-:W-:Y:S01]  /*0f40*/  IMAD.MOV.U32 R22, RZ, RZ, R27 ;  /* 0x000000ffff167224 */ /* 0x000fe200078e001b */
[----:B------:R-:W-:Y:S01]  /*0f50*/  LOP3.LUT R5, R29, R10, RZ, 0xc0, !PT ;  /* 0x0000000a1d057212 */ /* 0x000fe200078ec0ff */
[----:B------:R-:W-:Y:S01]  /*0f60*/  IMAD.MOV R7, RZ, RZ, -R4 ;  /* 0x000000ffff077224 */ /* 0x000fe200078e0a04 */
[----:B------:R-:W-:Y:S02]  /*0f70*/  SEL R3, R3, R28, !P1 ;  /* 0x0000001c03037207 */ /* 0x000fe40004800000 */
[----:B------:R-:W-:Y:S01]  /*0f80*/  LOP3.LUT R6, R13, R6, RZ, 0xc0, !PT ;  /* 0x000000060d067212 */ /* 0x000fe200078ec0ff */
[----:B------:R-:W-:Y:S02]  /*0f90*/  IMAD R4, R0, R4, R5 ;  /* 0x0000000400047224 */ /* 0x000fe400078e0205 */
[----:B--2---:R-:W-:-:S02]  /*0fa0*/  IMAD R0, R7, R24, R14 ;  /* 0x0000001807007224 */ /* 0x004fc400078e020e */
[----:B---3--:R-:W-:Y:S02]  /*0fb0*/  IMAD R3, R4, R26, R3 ;  /* 0x0000001a04037224 */ /* 0x008fe400078e0203 */
[----:B------:R-:W-:Y:S02]  /*0fc0*/  IMAD.MOV.U32 R5, RZ, RZ, 0x1 ;  /* 0x00000001ff057424 */ /* 0x000fe400078e00ff */
[----:B------:R-:W-:-:S03]  /*0fd0*/  IMAD R4, R0, R15, R6 ;  /* 0x0000000f00047224 */ /* 0x000fc600078e0206 */
[----:B------:R-:W-:Y:S02]  /*0fe0*/  PRMT R0, R5, 0x7610, R0 ;  /* 0x0000761005007816 */ /* 0x000fe40000000000 */
[----:B------:R-:W-:Y:S02]  /*0ff0*/  SEL R152, R4, R3, !P1 ;  /* 0x0000000304987207 */ /* 0x000fe40004800000 */
[----:B------:R-:W-:-:S07]  /*1000*/  SEL R153, R3, R4, !P1 ;  /* 0x0000000403997207 */ /* 0x000fce0004800000 */
.L_x_9:
[----:B------:R-:W-:-:S08]  /*1010*/  NOP ;  /* 0x0000000000007918 */ /* 0x000fd00000000000 */
[----:B------:R-:W0:Y:S02]  /*1020*/  USETMAXREG.TRY_ALLOC.CTAPOOL UP0, 0xe8 ;  /* 0x000000e8000079c8 */ /* 0x000e240008000600 */
[----:B0-----:R-:W-:-:S13]  /*1030*/  PLOP3.LUT P0, PT, PT, PT, UP0, 0x80, 0x0 ;  /* 0x000000000000781c */ /* 0x001fda0003f0f008 */
[----:B------:R-:W-:Y:S05]  /*1040*/  @!P0 BRA `(.L_x_9) ;  /* 0xfffffffc00f08947 */ /* 0x000fea000383ffff */
[----:B------:R-:W-:Y:S01]  /*1050*/  ULDC.64 UR4, c[0x0][0x598] ;  /* 0x0001660000047ab9 */ /* 0x000fe20000000a00 */
[----:B------:R-:W-:Y:S01]  /*1060*/  ULDC.64 UR36, c[0x0][0x208] ;  /* 0x0000820000247ab9 */ /* 0x000fe20000000a00 */
[----:B------:R-:W-:-:S04]  /*1070*/  ISETP.NE.U32.AND P0, PT, RZ, UR4, PT ;  /* 0x00000004ff007c0c */ /* 0x000fc8000bf05070 */
[----:B------:R-:W-:-:S13]  /*1080*/  ISETP.NE.AND.EX P0, PT, RZ, UR5, PT, P0 ;  /* 0x00000005ff007c0c */ /* 0x000fda000bf05300 */
[----:B------:R-:W-:Y:S05]  /*1090*/  @!P0 BRA `(.L_x_12) ;  /* 0x00000000001c8947 */ /* 0x000fea0003800000 */
[----:B------:R-:W0:Y:S02]  /*10a0*/  LDC.64 R4, c[0x0][0x598] ;  /* 0x00016600ff047b82 */ /* 0x000e240000000a00 */
[----:B0-----:R-:W2:Y:S02]  /*10b0*/  LDG.E.64 R4, desc[UR36][R4.64] ;  /* 0x0000002404047981 */ /* 0x001ea4000c1e1b00 */
[----:B--2---:R-:W-:-:S04]  /*10c0*/  ISETP.NE.U32.AND P0, PT, R4, RZ, PT ;  /* 0x000000ff0400720c */ /* 0x004fc80003f05070 */
[----:B------:R-:W-:-:S13]  /*10d0*/  ISETP.NE.AND.EX P0, PT, R5, RZ, PT, P0 ;  /* 0x000000ff0500720c */ /* 0x000fda0003f05300 */
[----:B------:R-:W-:Y:S05]  /*10e0*/  @!P0 BRA `(.L_x_12) ;  /* 0x0000000000088947 */ /* 0x000fea0003800000 */
[----:B------:R0:W5:Y:S01]  /*10f0*/  LD.E R154, desc[UR36][R4.64] ;  /* 0x00000024049a7980 */ /* 0x000162000c101900 */
[----:B------:R-:W-:Y:S05]  /*1100*/  BRA `(.L_x_13) ;  /* 0x0000000000247947 */ /* 0x000fea0003800000 */
.L_x_12:
[----:B------:R-:W-:Y:S02]  /*1110*/  ULDC.64 UR4, c[0x0][0x588] ;  /* 0x0001620000047ab9 */ /* 0x000fe40000000a00 */
[----:B------:R-:W-:-:S04]  /*1120*/  ISETP.NE.U32.AND P0, PT, RZ, UR4, PT ;  /* 0x00000004ff007c0c */ /* 0x000fc8000bf05070 */
[----:B------:R-:W-:-:S13]  /*1130*/  ISETP.NE.AND.EX P0, PT, RZ, UR5, PT, P0 ;  /* 0x00000005ff007c0c */ /* 0x000fda000bf05300 */
[----:B------:R-:W-:Y:S05]  /*1140*/  @!P0 BRA `(.L_x_14) ;  /* 0x00000000000c8947 */ /* 0x000fea0003800000 */
[----:B------:R-:W0:Y:S02]  /*1150*/  LDC.64 R154, c[0x0][0x588] ;  /* 0x00016200ff9a7b82 */ /* 0x000e240000000a00 */
[----:B0-----:R1:W5:Y:S01]  /*1160*/  LDG.E R154, desc[UR36][R154.64] ;  /* 0x000000249a9a7981 */ /* 0x001362000c1e1900 */
[----:B------:R-:W-:Y:S05]  /*1170*/  BRA `(.L_x_13) ;  /* 0x0000000000087947 */ /* 0x000fea0003800000 */
.L_x_14:
[----:B------:R-:W-:Y:S02]  /*1180*/  ULDC UR4, c[0x0][0x580] ;  /* 0x0001600000047ab9 */ /* 0x000fe40000000800 */
[----:B------:R-:W-:-:S07]  /*1190*/  IMAD.U32 R154, RZ, RZ, UR4 ;  /* 0x00000004ff9a7e24 */ /* 0x000fce000f8e00ff */
.L_x_13:
[----:B------:R-:W-:Y:S02]  /*11a0*/  ULDC.64 UR4, c[0x0][0x5a0] ;  /* 0x0001680000047ab9 */ /* 0x000fe40000000a00 */
[----:B------:R-:W-:-:S04]  /*11b0*/  ISETP.NE.U32.AND P0, PT, RZ, UR4, PT ;  /* 0x00000004ff007c0c */ /* 0x000fc8000bf05070 */
[----:B------:R-:W-:-:S13]  /*11c0*/  ISETP.NE.AND.EX P0, PT, RZ, UR5, PT, P0 ;  /* 0x00000005ff007c0c */ /* 0x000fda000bf05300 */
[----:B------:R-:W-:Y:S05]  /*11d0*/  @!P0 BRA `(.L_x_15) ;  /* 0x00000000001c8947 */ /* 0x000fea0003800000 */
[----:B0-----:R-:W0:Y:S02]  /*11e0*/  LDC.64 R4, c[0x0][0x5a0] ;  /* 0x00016800ff047b82 */ /* 0x001e240000000a00 */
[----:B0-----:R-:W2:Y:S02]  /*11f0*/  LDG.E.64 R4, desc[UR36][R4.64] ;  /* 0x0000002404047981 */ /* 0x001ea4000c1e1b00 */
[----:B--2---:R-:W-:-:S04]  /*1200*/  ISETP.NE.U32.AND P0, PT, R4, RZ, PT ;  /* 0x000000ff0400720c */ /* 0x004fc80003f05070 */
[----:B------:R-:W-:-:S13]  /*1210*/  ISETP.NE.AND.EX P0, PT, R5, RZ, PT, P0 ;  /* 0x000000ff0500720c */ /* 0x000fda0003f05300 */
[----:B------:R-:W-:Y:S05]  /*1220*/  @!P0 BRA `(.L_x_15) ;  /* 0x0000000000088947 */ /* 0x000fea0003800000 */
[----:B-1----:R0:W5:Y:S01]  /*1230*/  LD.E R155, desc[UR36][R4.64] ;  /* 0x00000024049b7980 */ /* 0x002162000c101900 */
[----:B------:R-:W-:Y:S05]  /*1240*/  BRA `(.L_x_16) ;  /* 0x0000000000247947 */ /* 0x000fea0003800000 */
.L_x_15:
[----:B------:R-:W-:Y:S02]  /*1250*/  ULDC.64 UR4, c[0x0][0x590] ;  /* 0x0001640000047ab9 */ /* 0x000fe40000000a00 */
[----:B------:R-:W-:-:S04]  /*1260*/  ISETP.NE.U32.AND P0, PT, RZ, UR4, PT ;  /* 0x00000004ff007c0c */ /* 0x000fc8000bf05070 */
[----:B------:R-:W-:-:S13]  /*1270*/  ISETP.NE.AND.EX P0, PT, RZ, UR5, PT, P0 ;  /* 0x00000005ff007c0c */ /* 0x000fda000bf05300 */
[----:B------:R-:W-:Y:S05]  /*1280*/  @!P0 BRA `(.L_x_17) ;  /* 0x00000000000c8947 */ /* 0x000fea0003800000 */
[----:B0-----:R-:W1:Y:S02]  /*1290*/  LDC.64 R4, c[0x0][0x590] ;  /* 0x00016400ff047b82 */ /* 0x001e640000000a00 */
[----:B-1----:R1:W5:Y:S01]  /*12a0*/  LDG.E R155, desc[UR36][R4.64] ;  /* 0x00000024049b7981 */ /* 0x002362000c1e1900 */
[----:B------:R-:W-:Y:S05]  /*12b0*/  BRA `(.L_x_16) ;  /* 0x0000000000087947 */ /* 0x000fea0003800000 */
.L_x_17:
[----:B------:R-:W-:Y:S02]  /*12c0*/  ULDC UR4, c[0x0][0x584] ;  /* 0x0001610000047ab9 */ /* 0x000fe40000000800 */
[----:B-1----:R-:W-:-:S07]  /*12d0*/  IMAD.U32 R155, RZ, RZ, UR4 ;  /* 0x00000004ff9b7e24 */ /* 0x002fce000f8e00ff */
.L_x_16:
[----:B------:R-:W-:-:S13]  /*12e0*/  LOP3.LUT P0, RZ, R0, 0xff, RZ, 0xc0, !PT ;  /* 0x000000ff00ff7812 */ /* 0x000fda000780c0ff */
[----:B------:R-:W-:Y:S05]  /*12f0*/  @!P0 EXIT ;  /* 0x000000000000894d */ /* 0x000fea0003800000 */
[----:B------:R-:W-:Y:S01]  /*1300*/  ULDC UR4, c[0x0][0x28c] ;  /* 0x0000a30000047ab9 */ /* 0x000fe20000000800 */
[----:B------:R-:W-:Y:S01]  /*1310*/  UMOV UR38, URZ ;  /* 0x0000003f00267c82 */ /* 0x000fe20008000000 */
[----:B------:R-:W-:Y:S01]  /*1320*/  UIADD3 UR4, UR4, 0x1f, URZ ;  /* 0x0000001f04047890 */ /* 0x000fe2000fffe03f */
[----:B------:R-:W-:-:S03]  /*1330*/  UMOV UR39, URZ ;  /* 0x0000003f00277c82 */ /* 0x000fc60008000000 */
[----:B------:R-:W-:-:S04]  /*1340*/  USHF.R.S32.HI UR5, URZ, 0x1f, UR4 ;  /* 0x0000001f3f057899 */ /* 0x000fc80008011404 */
[----:B------:R-:W-:-:S04]  /*1350*/  ULEA.HI UR5, UR5, UR4, URZ, 0x5 ;  /* 0x0000000405057291 */ /* 0x000fc8000f8f283f */
[----:B------:R-:W-:-:S12]  /*1360*/  USHF.R.S32.HI UR40, URZ, 0x5, UR5 ;  /* 0x000000053f287899 */ /* 0x000fd80008011405 */
.L_x_297:
[----:B------:R-:W-:Y:S01]  /*1370*/  LOP3.LUT R0, R18, 0x80, RZ, 0xc0, !PT ;  /* 0x0000008012007812 */ /* 0x000fe200078ec0ff */
[----:B------:R-:W2:Y:S01]  /*1380*/  S2UR UR7, SR_CgaCtaId ;  /* 0x00000000000779c3 */ /* 0x000ea20000008800 */
[----:B------:R-:W-:Y:S02]  /*1390*/  UMOV UR6, 0x400 ;  /* 0x0000040000067882 */ /* 0x000fe40000000000 */
[----:B------:R-:W-:-:S06]  /*13a0*/  SHF.R.U32.HI R0, RZ, 0x7, R0 ;  /* 0x00000007ff007819 */ /* 0x000fcc0000011600 */
[----:B---3--:R-:W3:Y:S01]  /*13b0*/  SHFL.IDX PT, R0, R0, RZ, 0x1f ;  /* 0x00001fff00007589 */ /* 0x008ee200000e0000 */
[----:B--2---:R-:W-:Y:S01]  /*13c0*/  ULEA UR6, UR7, UR6, 0x18 ;  /* 0x0000000607067291 */ /* 0x004fe2000f8ec03f */
[----:B---3--:R-:W-:-:S13]  /*13d0*/  R2UR UR4, R0 ;  /* 0x00000000000472ca */ /* 0x008fda00000e0000 */
[----:B------:R-:W-:-:S04]  /*13e0*/  ULEA.HI UR5, UR4, UR4, URZ, 0x1 ;  /* 0x0000000404057291 */ /* 0x000fc8000f8f083f */
[----:B------:R-:W-:-:S04]  /*13f0*/  ULOP3.LUT UR5, UR5, 0x1ffffe, URZ, 0xc0, !UPT ;  /* 0x001ffffe05057892 */ /* 0x000fc8000f8ec03f */
[----:B------:R-:W-:-:S03]  /*1400*/  UIADD3 UR5, UR4, -UR5, URZ ;  /* 0x8000000504057290 */ /* 0x000fc6000fffe03f */
[----:B------:R-:W-:Y:S01]  /*1410*/  ULDC UR4, c[0x0][0x28c] ;  /* 0x0000a30000047ab9 */ /* 0x000fe20000000800 */
[----:B------:R-:W-:Y:S01]  /*1420*/  ULEA UR5, UR5, UR6, 0xb ;  /* 0x0000000605057291 */ /* 0x000fe2000f8e583f */
[----:B------:R-:W-:-:S03]  /*1430*/  ISETP.LT.AND P0, PT, RZ, UR4, PT ;  /* 0x00000004ff007c0c */ /* 0x000fc6000bf01270 */
[----:B------:R-:W-:-:S04]  /*1440*/  UIADD3 UR5, UR5, 0x200, URZ ;  /* 0x0000020005057890 */ /* 0x000fc8000fffe03f */
[----:B------:R-:W-:-:S04]  /*1450*/  USHF.R.U32.HI UR5, URZ, 0x4, UR5 ;  /* 0x000000043f057899 */ /* 0x000fc80008011605 */
[----:B------:R-:W-:-:S04]  /*1460*/  ULOP3.LUT UR5, UR5, 0x3fff, URZ, 0xc0, !UPT ;  /* 0x00003fff05057892 */ /* 0x000fc8000f8ec03f */
[----:B------:R-:W-:Y:S01]  /*1470*/  ULOP3.LUT UR41, UR5, 0x10000, URZ, 0xfc, !UPT ;  /* 0x0001000005297892 */ /* 0x000fe2000f8efc3f */
[----:B0---4-:R-:W-:Y:S11]  /*1480*/  @P0 BRA `(.L_x_18) ;  /* 0x0000000000400947 */ /* 0x011ff60003800000 */
[----:B------:R-:W-:Y:S01]  /*1490*/  MOV R0, 0x0 ;  /* 0x0000000000007802 */ /* 0x000fe20000000f00 */
[----:B------:R-:W-:Y:S01]  /*14a0*/  ULDC.64 UR4, c[0x4][0x68] ;  /* 0x01001a0000047ab9 */ /* 0x000fe20000000a00 */
[----:B------:R-:W-:Y:S01]  /*14b0*/  ULDC.64 UR6, c[0x4][0x8] ;  /* 0x0100020000067ab9 */ /* 0x000fe20000000a00 */
[----:B01----:R-:W-:Y:S01]  /*14c0*/  IMAD.U32 R4, RZ, RZ, UR4 ;  /* 0x00000004ff047e24 */ /* 0x003fe2000f8e00ff */
[----:B------:R0:W1:Y:S01]  /*14d0*/  LDC.64 R14, c[0x4][R0] ;  /* 0x01000000000e7b82 */ /* 0x0000620000000a00 */
[----:B------:R-:W-:Y:S01]  /*14e0*/  IMAD.U32 R5, RZ, RZ, UR5 ;  /* 0x00000005ff057e24 */ /* 0x000fe2000f8e00ff */
[----:B------:R-:W-:Y:S01]  /*14f0*/  ULDC.64 UR4, c[0x4][0x70] ;  /* 0x01001c0000047ab9 */ /* 0x000fe20000000a00 */
[----:B------:R-:W-:Y:S02]  /*1500*/  IMAD.U32 R10, RZ, RZ, UR6 ;  /* 0x00000006ff0a7e24 */ /* 0x000fe4000f8e00ff */
[----:B------:R-:W-:Y:S02]  /*1510*/  IMAD.U32 R6, RZ, RZ, UR4 ;  /* 0x00000004ff067e24 */ /* 0x000fe4000f8e00ff */
[----:B------:R-:W-:-:S02]  /*1520*/  IMAD.U32 R7, RZ, RZ, UR5 ;  /* 0x00000005ff077e24 */ /* 0x000fc4000f8e00ff */
[----:B------:R-:W-:Y:S02]  /*1530*/  IMAD.U32 R11, RZ, RZ, UR7 ;  /* 0x00000007ff0b7e24 */ /* 0x000fe4000f8e00ff */
[----:B------:R-:W-:Y:S02]  /*1540*/  IMAD.MOV.U32 R8, RZ, RZ, 0x1e1 ;  /* 0x000001e1ff087424 */ /* 0x000fe400078e00ff */
[----:B------:R-:W-:Y:S02]  /*1550*/  IMAD.MOV.U32 R12, RZ, RZ, 0x1 ;  /* 0x00000001ff0c7424 */ /* 0x000fe400078e00ff */
[----:B0-----:R-:W-:-:S07]  /*1560*/  IMAD.MOV.U32 R13, RZ, RZ, RZ ;  /* 0x000000ffff0d7224 */ /* 0x001fce00078e00ff */
[----:B------:R-:W-:-:S07]  /*1570*/  LEPC R20, `(.L_x_18) ;  /* 0x000000001014794e */ /* 0x000fce0000000000 */
[----:B-1---5:R-:W-:Y:S05]  /*1580*/  CALL.ABS.NOINC R14 ;  /* 0x000000000e007343 */ /* 0x022fea0003c00000 */
.L_x_18:
[----:B------:R-:W-:-:S04]  /*1590*/  LOP3.LUT R0, R19, 0x1, RZ, 0xfc, !PT ;  /* 0x0000000113007812 */ /* 0x000fc800078efcff */
[----:B------:R-:W-:-:S13]  /*15a0*/  ISETP.NE.AND P0, PT, R0, 0x3, PT ;  /* 0x000000030000780c */ /* 0x000fda0003f05270 */
[----:B------:R-:W-:Y:S05]  /*15b0*/  @!P0 BRA `(.L_x_19) ;  /* 0x0000000000048947 */ /* 0x000fea0003800000 */
[----:B------:R-:W-:Y:S01]  /*15c0*/  BPT.TRAP 0x1 ;  /* 0x000000040000795c */ /* 0x000fe20000300000 */
.L_x_19:
[----:B------:R-:W2:Y:S01]  /*15d0*/  S2UR UR5, SR_CgaCtaId ;  /* 0x00000000000579c3 */ /* 0x000ea20000008800 */
[----:B------:R-:W-:Y:S01]  /*15e0*/  UMOV UR4, 0x400 ;  /* 0x0000040000047882 */ /* 0x000fe20000000000 */
[----:B------:R-:W-:Y:S02]  /*15f0*/  IMAD.U32 R0, RZ, RZ, UR38 ;  /* 0x00000026ff007e24 */ /* 0x000fe4000f8e00ff */
[----:B------:R-:W-:-:S03]  /*1600*/  IMAD.U32 R3, RZ, RZ, UR39 ;  /* 0x00000027ff037e24 */ /* 0x000fc6000f8e00ff */
[----:B------:R-:W-:Y:S01]  /*1610*/  SHF.L.U32 R0, R0, 0x1f, RZ ;  /* 0x0000001f00007819 */ /* 0x000fe200000006ff */
[----:B--2---:R-:W-:-:S06]  /*1620*/  ULEA UR4, UR5, UR4, 0x18 ;  /* 0x0000000405047291 */ /* 0x004fcc000f8ec03f */
[----:B------:R-:W-:-:S04]  /*1630*/  IMAD.U32 R6, RZ, RZ, UR4 ;  /* 0x00000004ff067e24 */ /* 0x000fc8000f8e00ff */
[----:B------:R-:W-:-:S04]  /*1640*/  IMAD R3, R3, 0x8, R6 ;  /* 0x0000000803037824 */ /* 0x000fc800078e0206 */
[----:B------:R2:W3:Y:S01]  /*1650*/  SYNCS.PHASECHK.TRANS64.TRYWAIT P1, [R3+URZ], R0 ;  /* 0x00000000030075a7 */ /* 0x0004e2000802017f */
[----:B------:R-:W-:Y:S05]  /*1660*/  @!P0 BRA `(.L_x_20) ;  /* 0x0000000000048947 */ /* 0x000fea0003800000 */
[----:B------:R-:W-:Y:S01]  /*1670*/  BPT.TRAP 0x1 ;  /* 0x000000040000795c */ /* 0x000fe20000300000 */
.L_x_20:
[----:B---3--:R-:W-:Y:S05]  /*1680*/  @P1 BRA `(.L_x_21) ;  /* 0x0000000000081947 */ /* 0x008fea0003800000 */
[----:B------:R-:W3:Y:S02]  /*1690*/  SYNCS.PHASECHK.TRANS64.TRYWAIT P1, [R3+URZ], R0 ;  /* 0x00000000030075a7 */ /* 0x000ee4000802017f */
[----:B---3--:R-:W-:Y:S05]  /*16a0*/  @!P1 BRA `(.L_x_22) ;  /* 0x0000009000489947 */ /* 0x008fea0003800000 */
.L_x_21:
[----:B------:R-:W-:-:S04]  /*16b0*/  UISETP.LT.AND UP0, UPT, UR40, 0x1, UPT ;  /* 0x000000012800788c */ /* 0x000fc8000bf01270 */
[----:B------:R-:W-:-:S06]  /*16c0*/  USEL UR4, UR40, 0x1, UP0 ;  /* 0x0000000128047887 */ /* 0x000fcc0008000000 */
[----:B--23--:R-:W-:Y:S01]  /*16d0*/  IMAD.U32 R0, RZ, RZ, UR4 ;  /* 0x00000004ff007e24 */ /* 0x00cfe2000f8e00ff */
[----:B------:R-:W-:Y:S05]  /*16e0*/  WARPSYNC.ALL ;  /* 0x0000000000007948 */ /* 0x000fea0003800000 */
[----:B------:R-:W-:-:S04]  /*16f0*/  IADD3 R0, -R0, UR40, RZ ;  /* 0x0000002800007c10 */ /* 0x000fc8000fffe1ff */
[----:B------:R-:W-:Y:S02]  /*1700*/  ISETP.GE.AND P1, PT, R0, 0x1, PT ;  /* 0x000000010000780c */ /* 0x000fe40003f26270 */
[----:B------:R-:W-:Y:S01]  /*1710*/  R2UR UR4, R6 ;  /* 0x00000000060472ca */ /* 0x000fe200000e0000 */
[----:B------:R-:W-:Y:S01]  /*1720*/  WARPGROUP.ARRIVE ;  /* 0x00000000000079c5 */ /* 0x000fe20000000000 */
[----:B------:R-:W-:Y:S01]  /*1730*/  UMOV UR5, 0xc0000010 ;  /* 0xc000001000057882 */ /* 0x000fe20000000000 */
[----:B------:R-:W-:-:S10]  /*1740*/  UMOV UR7, 0xc0000010 ;  /* 0xc000001000077882 */ /* 0x000fd40000000000 */
[----:B------:R-:W-:-:S04]  /*1750*/  UIADD3 UR4, UR4, 0x24200, URZ ;  /* 0x0002420004047890 */ /* 0x000fc8000fffe03f */
[----:B------:R-:W-:-:S04]  /*1760*/  USHF.R.U32.HI UR4, URZ, 0x4, UR4 ;  /* 0x000000043f047899 */ /* 0x000fc80008011604 */
[----:B------:R-:W-:-:S04]  /*1770*/  ULOP3.LUT UR4, UR4, 0x3fff, URZ, 0xc0, !UPT ;  /* 0x00003fff04047892 */ /* 0x000fc8000f8ec03f */
[----:B------:R-:W-:Y:S02]  /*1780*/  ULOP3.LUT UR9, UR4, 0x10000, URZ, 0xfc, !UPT ;  /* 0x0001000004097892 */ /* 0x000fe4000f8efc3f */
[----:B------:R-:W-:Y:S02]  /*1790*/  ULEA UR4, UR39, UR41, 0x9 ;  /* 0x0000002927047291 */ /* 0x000fe4000f8e483f */
[----:B------:R-:W-:-:S09]  /*17a0*/  ULEA UR6, UR39, UR9, 0x8 ;  /* 0x0000000927067291 */ /* 0x000fd2000f8e403f */
[----:B------:R-:W-:Y:S01]  /*17b0*/  IGMMA.64x128x32.S8.S8 R88, gdesc[UR4], RZ, !UPT, gsb0 ;  /* 0x03600000045879f1 */ /* 0x000fe2000c0410ff */
[----:B------:R-:W-:Y:S01]  /*17c0*/  UIADD3 UR4, UR4, 0x100, URZ ;  /* 0x0000010004047890 */ /* 0x000fe2000fffe03f */
[----:B------:R-:W-:Y:S01]  /*17d0*/  UMOV UR5, 0xc0000010 ;  /* 0xc000001000057882 */ /* 0x000fe20000000000 */
[----:B------:R-:W-:Y:S02]  /*17e0*/  WARPGROUP.DEPBAR.LE gsb0, 0x0 ;  /* 0x00008000000079c5 */ /* 0x000fe40000010000 */
[----:B------:R-:W-:-:S06]  /*17f0*/  WARPGROUP.ARRIVE ;  /* 0x00000000000079c5 */ /* 0x000fcc0000000000 */
[----:B------:R-:W-:Y:S03]  /*1800*/  IGMMA.64x128x32.S8.S8 R24, gdesc[UR4], RZ, !UPT, gsb0 ;  /* 0x03600000041879f1 */ /* 0x000fe6000c0410ff */
[----:B------:R-:W-:Y:S02]  /*1810*/  WARPGROUP.DEPBAR.LE gsb0, 0x0 ;  /* 0x00008000000079c5 */ /* 0x000fe40000010000 */
[----:B------:R-:W-:Y:S05]  /*1820*/  @!P1 BRA `(.L_x_23) ;  /* 0x0000000000dc9947 */ /* 0x000fea0003800000 */
[----:B------:R-:W-:Y:S02]  /*1830*/  UIADD3 UR4, UR39, 0x1, URZ ;  /* 0x0000000127047890 */ /* 0x000fe4000fffe03f */
[----:B------:R-:W-:Y:S02]  /*1840*/  IMAD.U32 R3, RZ, RZ, UR39 ;  /* 0x00000027ff037e24 */ /* 0x000fe4000f8e00ff */
[----:B------:R-:W-:-:S04]  /*1850*/  UISETP.NE.AND UP0, UPT, UR4, 0x12, UPT ;  /* 0x000000120400788c */ /* 0x000fc8000bf05270 */
[----:B------:R-:W-:Y:S02]  /*1860*/  USEL UR5, URZ, 0x1, UP0 ;  /* 0x000000013f057887 */ /* 0x000fe40008000000 */
[----:B------:R-:W-:Y:S02]  /*1870*/  USEL UR8, UR4, URZ, UP0 ;  /* 0x0000003f04087287 */ /* 0x000fe40008000000 */
[----:B------:R-:W-:-:S06]  /*1880*/  ULOP3.LUT UR5, UR38, UR5, URZ, 0x3c, !UPT ;  /* 0x0000000526057292 */ /* 0x000fcc000f8e3c3f */
[----:B------:R-:W-:-:S07]  /*1890*/  IMAD.U32 R7, RZ, RZ, UR5 ;  /* 0x00000005ff077e24 */ /* 0x000fce000f8e00ff */
.L_x_30:
[----:B------:R-:W-:Y:S05]  /*18a0*/  @!P0 BRA `(.L_x_24) ;  /* 0x0000000000048947 */ /* 0x000fea0003800000 */
[----:B------:R-:W-:Y:S01]  /*18b0*/  BPT.TRAP 0x1 ;  /* 0x000000040000795c */ /* 0x000fe20000300000 */
.L_x_24:
[----:B------:R-:W2:Y:S01]  /*18c0*/  S2UR UR5, SR_CgaCtaId ;  /* 0x00000000000579c3 */ /* 0x000ea20000008800 */
[----:B------:R-:W-:Y:S01]  /*18d0*/  UMOV UR4, 0x400 ;  /* 0x0000040000047882 */ /* 0x000fe20000000000 */
[----:B01----:R-:W-:Y:S01]  /*18e0*/  IMAD.U32 R5, RZ, RZ, UR8 ;  /* 0x00000008ff057e24 */ /* 0x003fe2000f8e00ff */
[----:B------:R-:W-:Y:S01]  /*18f0*/  SHF.L.U32 R4, R7, 0x1f, RZ ;  /* 0x0000001f07047819 */ /* 0x000fe200000006ff */
[----:B--2---:R-:W-:-:S06]  /*1900*/  ULEA UR4, UR5, UR4, 0x18 ;  /* 0x0000000405047291 */ /* 0x004fcc000f8ec03f */
[----:B------:R-:W-:-:S04]  /*1910*/  IMAD.U32 R6, RZ, RZ, UR4 ;  /* 0x00000004ff067e24 */ /* 0x000fc8000f8e00ff */
[----:B------:R-:W-:-:S04]  /*1920*/  IMAD R5, R5, 0x8, R6 ;  /* 0x0000000805057824 */ /* 0x000fc800078e0206 */
[----:B------:R0:W1:Y:S01]  /*1930*/  SYNCS.PHASECHK.TRANS64.TRYWAIT P1, [R5+URZ], R4 ;  /* 0x00000004050075a7 */ /* 0x000062000802017f */
[----:B------:R-:W-:Y:S05]  /*1940*/  @!P0 BRA `(.L_x_25) ;  /* 0x0000000000048947 */ /* 0x000fea0003800000 */
[----:B------:R-:W-:Y:S01]  /*1950*/  BPT.TRAP 0x1 ;  /* 0x000000040000795c */ /* 0x000fe20000300000 */
.L_x_25:
[----:B-1----:R-:W-:Y:S05]  /*1960*/  @P1 BRA `(.L_x_26) ;  /* 0x0000000000081947 */ /* 0x002fea0003800000 */
[----:B------:R-:W1:Y:S02]  /*1970*/  SYNCS.PHASECHK.TRANS64.TRYWAIT P1, [R5+URZ], R4 ;  /* 0x00000004050075a7 */ /* 0x000e64000802017f */
[----:B-1----:R-:W-:Y:S05]  /*1980*/  @!P1 BRA `(.L_x_27) ;  /* 0x0000008c00a49947 */ /* 0x002fea0003800000 */
.L_x_26:
[----:B------:R-:W-:Y:S01]  /*1990*/  ULEA UR4, UR8, UR41, 0x9 ;  /* 0x0000002908047291 */ /* 0x000fe2000f8e483f */
[----:B------:R-:W-:Y:S01]  /*19a0*/  WARPGROUP.ARRIVE ;  /* 0x00000000000079c5 */ /* 0x000fe20000000000 */
[----:B------:R-:W-:Y:S01]  /*19b0*/  ULEA UR6, UR8, UR9, 0x8 ;  /* 0x0000000908067291 */ /* 0x000fe2000f8e403f */
[----:B------:R-:W-:Y:S01]  /*19c0*/  UMOV UR5, 0xc0000010 ;  /* 0xc000001000057882 */ /* 0x000fe20000000000 */
[----:B------:R-:W-:-:S07]  /*19d0*/  UMOV UR7, 0xc0000010 ;  /* 0xc000001000077882 */ /* 0x000fce0000000000 */
[----:B------:R-:W-:Y:S01]  /*19e0*/  IGMMA.64x128x32.S8.S8 R88, gdesc[UR4], R88, gsb0 ;  /* 0x03600000045879f1 */ /* 0x000fe20008041058 */
[----:B------:R-:W-:Y:S01]  /*19f0*/  UIADD3 UR4, UR4, 0x100, URZ ;  /* 0x0000010004047890 */ /* 0x000fe2000fffe03f */
[----:B------:R-:W-:Y:S01]  /*1a00*/  UMOV UR5, 0xc0000010 ;  /* 0xc000001000057882 */ /* 0x000fe20000000000 */
[----:B------:R-:W-:Y:S02]  /*1a10*/  WARPGROUP.DEPBAR.LE gsb0, 0x0 ;  /* 0x00008000000079c5 */ /* 0x000fe40000010000 */
[----:B------:R-:W-:-:S06]  /*1a20*/  WARPGROUP.ARRIVE ;  /* 0x00000000000079c5 */ /* 0x000fcc0000000000 */
[----:B------:R-:W-:Y:S03]  /*1a30*/  IGMMA.64x128x32.S8.S8 R24, gdesc[UR4], R24, gsb0 ;  /* 0x03600000041879f1 */ /* 0x000fe60008041018 */
[----:B------:R-:W-:Y:S02]  /*1a40*/  WARPGROUP.DEPBAR.LE gsb0, 0x0 ;  /* 0x00008000000079c5 */ /* 0x000fe40000010000 */
[----:B------:R-:W-:Y:S05]  /*1a50*/  @!P0 BRA `(.L_x_28) ;  /* 0x0000000000048947 */ /* 0x000fea0003800000 */
[----:B------:R-:W-:Y:S01]  /*1a60*/  BPT.TRAP 0x1 ;  /* 0x000000040000795c */ /* 0x000fe20000300000 */
.L_x_28:
[----:B------:R-:W-:-:S13]  /*1a70*/  ISETP.NE.AND P1, PT, R157, RZ, PT ;  /* 0x000000ff9d00720c */ /* 0x000fda0003f25270 */
[----:B01----:R-:W-:-:S04]  /*1a80*/  @P1 IMAD R4, R3, 0x8, R6 ;  /* 0x0000000803041824 */ /* 0x003fc800078e0206 */
[----:B------:R-:W-:-:S05]  /*1a90*/  @P1 VIADD R4, R4, 0x90 ;  /* 0x0000009004041836 */ /* 0x000fca0000000000 */
[----:B------:R-:W-:-:S04]  /*1aa0*/  @P1 PRMT R4, R23, 0x654, R4 ;  /* 0x0000065417041816 */ /* 0x000fc80000000004 */
[----:B------:R0:W-:Y:S01]  /*1ab0*/  @P1 SYNCS.ARRIVE.TRANS64.RED.A1T0 RZ, [R4+URZ], RZ ;  /* 0x000000ff04ff19a7 */ /* 0x0001e2000810043f */
[----:B------:R-:W-:-:S13]  /*1ac0*/  ISETP.GT.U32.AND P1, PT, R19, 0x1, PT ;  /* 0x000000011300780c */ /* 0x000fda0003f24070 */
[----:B0-----:R-:W-:Y:S05]  /*1ad0*/  @P1 BRA `(.L_x_29) ;  /* 0x0000000000041947 */ /* 0x001fea0003800000 */
[----:B------:R-:W-:Y:S01]  /*1ae0*/  BPT.TRAP 0x1 ;  /* 0x000000040000795c */ /* 0x000fe20000300000 */
.L_x_29:
[----:B------:R-:W-:Y:S01]  /*1af0*/  UIADD3 UR8, UR8, 0x1, URZ ;  /* 0x0000000108087890 */ /* 0x000fe2000fffe03f */
[C---:B------:R-:W-:Y:S01]  /*1b00*/  ISETP.GT.AND P2, PT, R0.reuse, 0x1, PT ;  /* 0x000000010000780c */ /* 0x040fe20003f44270 */
[----:B------:R-:W-:Y:S02]  /*1b10*/  VIADD R3, R3, 0x1 ;  /* 0x0000000103037836 */ /* 0x000fe40000000000 */
[----:B------:R-:W-:Y:S01]  /*1b20*/  UISETP.NE.AND UP0, UPT, UR8, 0x12, UPT ;  /* 0x000000120800788c */ /* 0x000fe2000bf05270 */
[----:B------:R-:W-:Y:S02]  /*1b30*/  VIADD R0, R0, 0xffffffff ;  /* 0xffffffff00007836 */ /* 0x000fe40000000000 */
[C---:B------:R-:W-:Y:S01]  /*1b40*/  ISETP.NE.AND P1, PT, R3.reuse, 0x12, PT ;  /* 0x000000120300780c */ /* 0x040fe20003f25270 */
[----:B------:R-:W-:Y:S02]  /*1b50*/  USEL UR4, URZ, 0x1, UP0 ;  /* 0x000000013f047887 */ /* 0x000fe40008000000 */
[----:B------:R-:W-:Y:S01]  /*1b60*/  USEL UR8, UR8, URZ, UP0 ;  /* 0x0000003f08087287 */ /* 0x000fe20008000000 */
[----:B------:R-:W-:-:S03]  /*1b70*/  SEL R3, R3, RZ, P1 ;  /* 0x000000ff03037207 */ /* 0x000fc60000800000 */
[----:B------:R-:W-:Y:S01]  /*1b80*/  LOP3.LUT R7, R7, UR4, RZ, 0x3c, !PT ;  /* 0x0000000407077c12 */ /* 0x000fe2000f8e3cff */
[----:B------:R-:W-:Y:S07]  /*1b90*/  @P2 BRA `(.L_x_30) ;  /* 0xfffffffc00402947 */ /* 0x000fee000383ffff */
.L_x_23:
[----:B------:R-:W2:Y:S02]  /*1ba0*/  LDC R0, c[0x0][0x28c] ;  /* 0x0000a300ff007b82 */ /* 0x000ea40000000800 */
[----:B--2---:R-:W-:-:S13]  /*1bb0*/  ISETP.GE.AND P1, PT, R0, 0x1, PT ;  /* 0x000000010000780c */ /* 0x004fda0003f26270 */
[----:B------:R-:W-:Y:S05]  /*1bc0*/  @!P1 BRA `(.L_x_31) ;  /* 0x0000000000509947 */ /* 0x000fea0003800000 */
[----:B------:R-:W-:Y:S05]  /*1bd0*/  @!P0 BRA `(.L_x_32) ;  /* 0x0000000000048947 */ /* 0x000fea0003800000 */
[----:B------:R-:W-:Y:S01]  /*1be0*/  BPT.TRAP 0x1 ;  /* 0x000000040000795c */ /* 0x000fe20000300000 */
.L_x_32:
[----:B------:R-:W-:Y:S01]  /*1bf0*/  ISETP.NE.AND P1, PT, R157, RZ, PT ;  /* 0x000000ff9d00720c */ /* 0x000fe20003f25270 */
[----:B------:R-:W-:Y:S01]  /*1c00*/  BSSY B0, `(.L_x_33) ;  /* 0x000000e000007945 */ /* 0x000fe20003800000 */
[----:B------:R-:W-:-:S11]  /*1c10*/  ISETP.GT.U32.AND P0, PT, R19, 0x1, PT ;  /* 0x000000011300780c */ /* 0x000fd60003f04070 */
[----:B------:R-:W-:Y:S05]  /*1c20*/  @!P1 BRA `(.L_x_34) ;  /* 0x00000000002c9947 */ /* 0x000fea0003800000 */
[----:B------:R-:W-:-:S04]  /*1c30*/  UISETP.LT.AND UP0, UPT, UR40, 0x1, UPT ;  /* 0x000000012800788c */ /* 0x000fc8000bf01270 */
[----:B------:R-:W-:-:S04]  /*1c40*/  USEL UR6, UR40, 0x1, UP0 ;  /* 0x0000000128067887 */ /* 0x000fc80008000000 */
[----:B------:R-:W-:-:S04]  /*1c50*/  UIADD3 UR6, UR39, UR40, -UR6 ;  /* 0x0000002827067290 */ /* 0x000fc8000fffe806 */
[----:B------:R-:W-:-:S04]  /*1c60*/  UIMAD.WIDE.U32 UR4, UR6, 0x38e38e39, URZ ;  /* 0x38e38e39060478a5 */ /* 0x000fc8000f8e003f */
[----:B------:R-:W-:-:S04]  /*1c70*/  USHF.R.U32.HI UR4, URZ, 0x2, UR5 ;  /* 0x000000023f047899 */ /* 0x000fc80008011605 */
[----:B------:R-:W-:-:S06]  /*1c80*/  UIMAD UR6, UR4, -0x12, UR6 ;  /* 0xffffffee040678a4 */ /* 0x000fcc000f8e0206 */
[----:B------:R-:W-:-:S04]  /*1c90*/  IMAD.U32 R3, RZ, RZ, UR6 ;  /* 0x00000006ff037e24 */ /* 0x000fc8000f8e00ff */
[----:B------:R-:W-:-:S04]  /*1ca0*/  IMAD R0, R3, 0x8, R6 ;  /* 0x0000000803007824 */ /* 0x000fc800078e0206 */
[----:B------:R-:W-:-:S05]  /*1cb0*/  VIADD R0, R0, 0x90 ;  /* 0x0000009000007836 */ /* 0x000fca0000000000 */
[----:B------:R-:W-:-:S04]  /*1cc0*/  PRMT R0, R23, 0x654, R0 ;  /* 0x0000065417007816 */ /* 0x000fc80000000000 */
[----:B------:R2:W-:Y:S03]  /*1cd0*/  SYNCS.ARRIVE.TRANS64.RED.A1T0 RZ, [R0+URZ], RZ ;  /* 0x000000ff00ff79a7 */ /* 0x0005e6000810043f */
.L_x_34:
[----:B------:R-:W-:Y:S05]  /*1ce0*/  BSYNC B0 ;  /* 0x0000000000007941 */ /* 0x000fea0003800000 */
.L_x_33:
[----:B------:R-:W-:Y:S05]  /*1cf0*/  @P0 BRA `(.L_x_31) ;  /* 0x0000000000040947 */ /* 0x000fea0003800000 */
[----:B------:R-:W-:Y:S01]  /*1d00*/  BPT.TRAP 0x1 ;  /* 0x000000040000795c */ /* 0x000fe20000300000 */
.L_x_31:
[----:B------:R-:W3:Y:S01]  /*1d10*/  LDC R6, c[0x0][0x288] ;  /* 0x0000a200ff067b82 */ /* 0x000ee20000000800 */
[--C-:B--2---:R-:W-:Y:S01]  /*1d20*/  SHF.R.U32.HI R0, RZ, 0x2, R18.reuse ;  /* 0x00000002ff007819 */ /* 0x104fe20000011612 */
[----:B------:R-:W-:Y:S01]  /*1d30*/  IMAD.SHL.U32 R9, R152, 0x80, RZ ;  /* 0x0000008098097824 */ /* 0x000fe200078e00ff */
[----:B01----:R-:W-:Y:S01]  /*1d40*/  SHF.R.U32.HI R5, RZ, 0x7, R18 ;  /* 0x00000007ff057819 */ /* 0x003fe20000011612 */
[----:B------:R-:W-:Y:S01]  /*1d50*/  UIADD3 UR39, UR40, UR39, URZ ;  /* 0x0000002728277290 */ /* 0x000fe2000fffe03f */
[C---:B------:R-:W-:Y:S01]  /*1d60*/  LOP3.LUT R4, R18.reuse, 0x60, RZ, 0xc0, !PT ;  /* 0x0000006012047812 */ /* 0x040fe200078ec0ff */
[----:B------:R-:W-:Y:S01]  /*1d70*/  IMAD.SHL.U32 R20, R18, 0x2, RZ ;  /* 0x0000000212147824 */ /* 0x000fe200078e00ff */
[----:B------:R-:W-:Y:S01]  /*1d80*/  LOP3.LUT R3, R0, 0x7, RZ, 0xc0, !PT ;  /* 0x0000000700037812 */ /* 0x000fe200078ec0ff */
[----:B------:R-:W-:Y:S01]  /*1d90*/  UISETP.GT.U32.AND UP0, UPT, UR39, 0x11, UPT ;  /* 0x000000112700788c */ /* 0x000fe2000bf04070 */
[----:B------:R-:W-:Y:S01]  /*1da0*/  LOP3.LUT R0, R5, 0x1, RZ, 0xc0, !PT ;  /* 0x0000000105007812 */ /* 0x000fe200078ec0ff */
[----:B------:R-:W-:Y:S01]  /*1db0*/  ULDC UR7, c[0x0][0x284] ;  /* 0x0000a10000077ab9 */ /* 0x000fe20000000800 */
[----:B------:R-:W-:Y:S01]  /*1dc0*/  SHF.R.U32.HI R8, RZ, 0x1, R4 ;  /* 0x00000001ff087819 */ /* 0x000fe20000011604 */
[----:B------:R-:W-:Y:S01]  /*1dd0*/  UISETP.LT.U32.AND UP0, UPT, UR40, 0x12, UP0 ;  /* 0x000000122800788c */ /* 0x000fe20008701070 */
[----:B------:R-:W-:Y:S01]  /*1de0*/  SHF.R.S32.HI R152, RZ, 0x1f, R22 ;  /* 0x0000001fff987819 */ /* 0x000fe20000011416 */
[----:B------:R-:W-:Y:S01]  /*1df0*/  IMAD.SHL.U32 R10, R0, 0x40, RZ ;  /* 0x00000040000a7824 */ /* 0x000fe200078e00ff */
[--C-:B------:R-:W-:Y:S01]  /*1e00*/  IADD3 R5, RZ, -R8, -R3.reuse ;  /* 0x80000008ff057210 */ /* 0x100fe20007ffe803 */
[----:B------:R-:W-:Y:S01]  /*1e10*/  UISETP.GE.U32.AND UP1, UPT, UR40, 0x12, UPT ;  /* 0x000000122800788c */ /* 0x000fe2000bf26070 */
[----:B------:R-:W-:Y:S01]  /*1e20*/  LOP3.LUT R20, R9, 0x6, R20, 0xf8, !PT ;  /* 0x0000000609147812 */ /* 0x000fe200078ef814 */
[----:B------:R-:W-:Y:S01]  /*1e30*/  ULDC.64 UR8, c[0x0][0x5d0] ;  /* 0x0001740000087ab9 */ /* 0x000fe20000000a00 */
[----:B------:R-:W-:Y:S01]  /*1e40*/  LOP3.LUT R165, R10, 0x40, R3, 0xe2, !PT ;  /* 0x000000400aa57812 */ /* 0x000fe200078ee203 */
[----:B------:R-:W-:Y:S01]  /*1e50*/  IMAD R3, R0, -0x40, R5 ;  /* 0xffffffc000037824 */ /* 0x000fe200078e0205 */
[----:B------:R-:W-:Y:S01]  /*1e60*/  LOP3.LUT R4, R18, 0x3, RZ, 0xc0, !PT ;  /* 0x0000000312047812 */ /* 0x000fe200078ec0ff */
[----:B------:R-:W-:Y:S01]  /*1e70*/  IMAD.SHL.U32 R0, R153, 0x100, RZ ;  /* 0x0000010099007824 */ /* 0x000fe200078e00ff */
[----:B------:R-:W-:Y:S01]  /*1e80*/  UIMAD.WIDE.U32 UR4, UR39, 0x38e38e39, URZ ;  /* 0x38e38e39270478a5 */ /* 0x000fe2000f8e003f */
[----:B---3--:R-:W-:Y:S01]  /*1e90*/  ISETP.GE.AND P0, PT, R9, R6, PT ;  /* 0x000000060900720c */ /* 0x008fe20003f06270 */
[----:B------:R-:W-:Y:S01]  /*1ea0*/  USEL UR6, URZ, 0x1, !UP0 ;  /* 0x000000013f067887 */ /* 0x000fe2000c000000 */
[----:B------:R-:W-:Y:S01]  /*1eb0*/  IMAD R7, R152, UR8, RZ ;  /* 0x0000000898077c24 */ /* 0x000fe2000f8e02ff */
[----:B------:R-:W-:Y:S01]  /*1ec0*/  SHF.R.S32.HI R21, RZ, 0x1f, R20 ;  /* 0x0000001fff157819 */ /* 0x000fe20000011414 */
[----:B------:R-:W-:Y:S01]  /*1ed0*/  USHF.R.U32.HI UR4, URZ, 0x2, UR5 ;  /* 0x000000023f047899 */ /* 0x000fe20008011605 */
[----:B------:R-:W-:Y:S01]  /*1ee0*/  ISETP.GE.OR P0, PT, R0, UR7, P0 ;  /* 0x0000000700007c0c */ /* 0x000fe20008706670 */
[----:B------:R-:W-:Y:S01]  /*1ef0*/  ULOP3.LUT UR38, UR38, UR6, URZ, 0x3c, !UPT ;  /* 0x0000000626267292 */ /* 0x000fe2000f8e3c3f */
[----:B------:R-:W-:Y:S01]  /*1f00*/  IMAD R164, R4, -0x2, R6 ;  /* 0xfffffffe04a47824 */ /* 0x000fe200078e0206 */
[----:B------:R-:W-:Y:S01]  /*1f10*/  UIMAD UR39, UR4, -0x12, UR39 ;  /* 0xffffffee042778a4 */ /* 0x000fe2000f8e0227 */
[----:B------:R-:W-:Y:S01]  /*1f20*/  IMAD.WIDE R4, R153, 0x100, RZ ;  /* 0x0000010099047825 */ /* 0x000fe200078e02ff */
[----:B------:R-:W-:Y:S01]  /*1f30*/  @UP1 ULOP3.LUT UR38, UR38, 0x1, UR4, 0x78, !UPT ;  /* 0x0000000126261892 */ /* 0x000fe2000f8e7804 */
[----:B------:R-:W-:-:S02]  /*1f40*/  IADD3 R3, -R0, UR7, R3 ;  /* 0x0000000700037c10 */ /* 0x000fc4000fffe103 */
[----:B------:R-:W-:Y:S01]  /*1f50*/  IMAD R11, R22, UR9, R7 ;  /* 0x00000009160b7c24 */ /* 0x000fe2000f8e0207 */
[----:B------:R-:W-:Y:S01]  /*1f60*/  LOP3.LUT R165, R4, R165, R8, 0xfe, !PT ;  /* 0x000000a504a57212 */ /* 0x000fe200078efe08 */
[----:B------:R-:W-:-:S04]  /*1f70*/  IMAD.WIDE.U32 R6, R22, UR8, R20 ;  /* 0x0000000816067c25 */ /* 0x000fc8000f8e0014 */
[----:B------:R-:W-:Y:S02]  /*1f80*/  IMAD.IADD R7, R7, 0x1, R11 ;  /* 0x0000000107077824 */ /* 0x000fe400078e020b */
[----:B------:R-:W-:Y:S02]  /*1f90*/  IMAD.IADD R164, R164, 0x1, -R9 ;  /* 0x00000001a4a47824 */ /* 0x000fe400078e0a09 */
[----:B------:R-:W-:Y:S01]  /*1fa0*/  IMAD.MOV.U32 R0, RZ, RZ, -0x1 ;  /* 0xffffffffff007424 */ /* 0x000fe200078e00ff */
[----:B------:R-:W-:Y:S06]  /*1fb0*/  @P0 BRA `(.L_x_35) ;  /* 0x0000006000f40947 */ /* 0x000fec0003800000 */
[----:B------:R-:W0:Y:S01]  /*1fc0*/  LDC.64 R14, c[0x0][0x5c8] ;  /* 0x00017200ff0e7b82 */ /* 0x000e220000000a00 */
[----:B------:R-:W-:Y:S01]  /*1fd0*/  ULDC.64 UR4, c[0x0][0x5c0] ;  /* 0x0001700000047ab9 */ /* 0x000fe20000000a00 */
[----:B------:R-:W-:Y:S01]  /*1fe0*/  BSSY B0, `(.L_x_35) ;  /* 0x000063a000007945 */ /* 0x000fe20003800000 */
[-C--:B0-----:R-:W-:Y:S01]  /*1ff0*/  IMAD R8, R5, R14.reuse, RZ ;  /* 0x0000000e05087224 */ /* 0x081fe200078e02ff */
[----:B------:R-:W-:Y:S01]  /*2000*/  SHF.L.U64.HI R11, R14, 0x3, R15 ;  /* 0x000000030e0b7819 */ /* 0x000fe2000001020f */
[----:B------:R-:W-:-:S04]  /*2010*/  IMAD.WIDE.U32 R6, R165, R14, R6 ;  /* 0x0000000ea5067225 */ /* 0x000fc800078e0006 */
[----:B------:R-:W-:Y:S01]  /*2020*/  IMAD R9, R165, R15, R8 ;  /* 0x0000000fa5097224 */ /* 0x000fe200078e0208 */
[----:B------:R-:W-:-:S03]  /*2030*/  IADD3 R158, P0, R6, UR4, RZ ;  /* 0x00000004069e7c10 */ /* 0x000fc6000ff1e0ff */
[----:B------:R-:W-:Y:S01]  /*2040*/  IMAD.IADD R7, R7, 0x1, R9 ;  /* 0x0000000107077824 */ /* 0x000fe200078e0209 */
[C---:B------:R-:W-:Y:S01]  /*2050*/  LEA R6, P2, R14.reuse, R158, 0x7 ;  /* 0x0000009e0e067211 */ /* 0x040fe200078438ff */
[----:B------:R-:W-:-:S03]  /*2060*/  IMAD.SHL.U32 R9, R14, 0x8, RZ ;  /* 0x000000080e097824 */ /* 0x000fc600078e00ff */
[----:B------:R-:W-:Y:S02]  /*2070*/  IADD3.X R159, R7, UR5, RZ, P0, !PT ;  /* 0x00000005079f7c10 */ /* 0x000fe400087fe4ff */
[----:B-----5:R-:W-:Y:S02]  /*2080*/  ISETP.NE.AND P0, PT, R155, RZ, PT ;  /* 0x000000ff9b00720c */ /* 0x020fe40003f05270 */
[----:B------:R-:W-:Y:S02]  /*2090*/  LEA.HI.X R7, R14, R159, R15, 0x7, P2 ;  /* 0x0000009f0e077211 */ /* 0x000fe400010f3c0f */
[C---:B------:R-:W-:Y:S02]  /*20a0*/  IADD3 R12, P1, R9.reuse, R158, RZ ;  /* 0x0000009e090c7210 */ /* 0x040fe40007f3e0ff */
[----:B------:R-:W-:-:S03]  /*20b0*/  IADD3 R8, P2, R9, R6, RZ ;  /* 0x0000000609087210 */ /* 0x000fc60007f5e0ff */
[C---:B------:R-:W-:Y:S02]  /*20c0*/  IMAD.X R13, R11.reuse, 0x1, R159, P1 ;  /* 0x000000010b0d7824 */ /* 0x040fe400008e069f */
[----:B------:R-:W-:Y:S02]  /*20d0*/  IMAD.X R9, R11, 0x1, R7, P2 ;  /* 0x000000010b097824 */ /* 0x000fe400010e0607 */
[----:B------:R-:W-:Y:S06]  /*20e0*/  @!P0 BRA `(.L_x_36) ;  /* 0x0000004800948947 */ /* 0x000fec0003800000 */
[----:B------:R-:W0:Y:S01]  /*20f0*/  LDC.64 R14, c[0x0][0x5b0] ;  /* 0x00016c00ff0e7b82 */ /* 0x000e220000000a00 */
[----:B------:R-:W-:Y:S01]  /*2100*/  ULDC.64 UR4, c[0x0][0x5b8] ;  /* 0x00016e0000047ab9 */ /* 0x000fe20000000a00 */
[----:B------:R-:W-:Y:S01]  /*2110*/  ISETP.GE.AND P1, PT, R3, 0x1, PT ;  /* 0x000000010300780c */ /* 0x000fe20003f26270 */
[----:B------:R-:W-:Y:S01]  /*2120*/  IMAD R153, R152, UR4, RZ ;  /* 0x0000000498997c24 */ /* 0x000fe2000f8e02ff */
[----:B------:R-:W-:Y:S01]  /*2130*/  BSSY B1, `(.L_x_37) ;  /* 0x000000e000017945 */ /* 0x000fe20003800000 */
[----:B------:R-:W-:Y:S01]  /*2140*/  IMAD.WIDE.U32 R20, R22, UR4, R20 ;  /* 0x0000000416147c25 */ /* 0x000fe2000f8e0014 */
[----:B------:R-:W-:Y:S02]  /*2150*/  ISETP.LT.OR P2, PT, R164, 0x1, !P1 ;  /* 0x00000001a400780c */ /* 0x000fe40004f41670 */
[----:B------:R-:W1:Y:S01]  /*2160*/  LDC.64 R10, c[0x0][0x5a8] ;  /* 0x00016a00ff0a7b82 */ /* 0x000e620000000a00 */
[----:B------:R-:W-:Y:S02]  /*2170*/  IMAD R153, R22, UR5, R153 ;  /* 0x0000000516997c24 */ /* 0x000fe4000f8e0299 */
[----:B------:R-:W-:-:S02]  /*2180*/  IMAD.MOV.U32 R152, RZ, RZ, R20 ;  /* 0x000000ffff987224 */ /* 0x000fc400078e0014 */
[----:B------:R-:W-:Y:S02]  /*2190*/  IMAD.IADD R153, R21, 0x1, R153 ;  /* 0x0000000115997824 */ /* 0x000fe400078e0299 */
[-C--:B0-----:R-:W-:Y:S02]  /*21a0*/  IMAD R22, R5, R14.reuse, RZ ;  /* 0x0000000e05167224 */ /* 0x081fe400078e02ff */
[----:B------:R-:W-:-:S04]  /*21b0*/  IMAD.WIDE.U32 R160, R165, R14, R152 ;  /* 0x0000000ea5a07225 */ /* 0x000fc800078e0098 */
[----:B------:R-:W-:Y:S01]  /*21c0*/  IMAD R173, R165, R15, R22 ;  /* 0x0000000fa5ad7224 */ /* 0x000fe200078e0216 */
[----:B-1----:R-:W-:-:S04]  /*21d0*/  IADD3 R162, P0, R160, R10, RZ ;  /* 0x0000000aa0a27210 */ /* 0x002fc80007f1e0ff */
[----:B------:R-:W-:Y:S01]  /*21e0*/  IADD3.X R163, R11, R161, R173, P0, !PT ;  /* 0x000000a10ba37210 */ /* 0x000fe200007fe4ad */
[----:B------:R-:W-:Y:S08]  /*21f0*/  @P2 BRA `(.L_x_38) ;  /* 0x0000000000042947 */ /* 0x000ff00003800000 */
[----:B------:R0:W5:Y:S02]  /*2200*/  LDG.E.U8 R156, desc[UR36][R162.64] ;  /* 0x00000024a29c7981 */ /* 0x000164000c1e1100 */
.L_x_38:
[----:B------:R-:W-:Y:S05]  /*2210*/  BSYNC B1 ;  /* 0x0000000000017941 */ /* 0x000fea0003800000 */
.L_x_37:
[----:B-----5:R-:W-:Y:S01]  /*2220*/  LOP3.LUT R22, R156, 0xffff, RZ, 0xc0, !PT ;  /* 0x0000ffff9c167812 */ /* 0x020fe200078ec0ff */
[C---:B------:R-:W-:Y:S01]  /*2230*/  IMAD.SHL.U32 R160, R14.reuse, 0x8, RZ ;  /* 0x000000080ea07824 */ /* 0x040fe200078e00ff */
[----:B------:R-:W-:Y:S01]  /*2240*/  SHF.L.U64.HI R161, R14, 0x3, R15 ;  /* 0x000000030ea17819 */ /* 0x000fe2000001020f */
[----:B------:R-:W-:Y:S01]  /*2250*/  BSSY B1, `(.L_x_39) ;  /* 0x000000e000017945 */ /* 0x000fe20003800000 */
[----:B------:R-:W-:Y:S02]  /*2260*/  PRMT R22, R22, 0x8880, RZ ;  /* 0x0000888016167816 */ /* 0x000fe400000000ff */
[----:B------:R-:W-:Y:S01]  /*2270*/  ISETP.GE.AND P0, PT, R3, 0x9, PT ;  /* 0x000000090300780c */ /* 0x000fe20003f06270 */
[----:B------:R-:W-:-:S04]  /*2280*/  IMAD.WIDE.U32 R168, R165, R14, R160 ;  /* 0x0000000ea5a87225 */ /* 0x000fc800078e00a0 */
[----:B------:R-:W-:-:S04]  /*2290*/  IMAD R167, R22, R155, RZ ;  /* 0x0000009b16a77224 */ /* 0x000fc800078e02ff */
[----:B------:R-:W-:Y:S01]  /*22a0*/  @!P2 IMAD R171, R88, R154, R167 ;  /* 0x0000009a58aba224 */ /* 0x000fe200078e02a7 */
[----:B------:R-:W-:Y:S01]  /*22b0*/  IADD3 R88, P3, P4, R20, R10, R168 ;  /* 0x0000000a14587210 */ /* 0x000fe20007c7e0a8 */
[----:B------:R-:W-:-:S03]  /*22c0*/  IMAD.IADD R168, R173, 0x1, R169 ;  /* 0x00000001ada87824 */ /* 0x000fc600078e02a9 */
[----:B------:R1:W-:Y:S01]  /*22d0*/  @!P2 STG.E.U8 desc[UR36][R158.64], R171 ;  /* 0x000000ab9e00a986 */ /* 0x0003e2000c101124 */
[----:B------:R-:W-:-:S13]  /*22e0*/  ISETP.LT.OR P2, PT, R164, 0x2, !P1 ;  /* 0x00000002a400780c */ /* 0x000fda0004f41670 */
[----:B-1----:R-:W-:Y:S05]  /*22f0*/  @P2 BRA `(.L_x_40) ;  /* 0x00000000000c2947 */ /* 0x002fea0003800000 */
[----:B------:R-:W2:Y:S02]  /*2300*/  LDG.E.U8 R156, desc[UR36][R162.64+0x1] ;  /* 0x00000124a29c7981 */ /* 0x000ea4000c1e1100 */
[----:B--2---:R-:W-:-:S05]  /*2310*/  PRMT R22, R156, 0x8880, RZ ;  /* 0x000088809c167816 */ /* 0x004fca00000000ff */
[----:B------:R-:W-:-:S07]  /*2320*/  IMAD R167, R22, R155, RZ ;  /* 0x0000009b16a77224 */ /* 0x000fce00078e02ff */
.L_x_40:
[----:B------:R-:W-:Y:S05]  /*2330*/  BSYNC B1 ;  /* 0x0000000000017941 */ /* 0x000fea0003800000 */
.L_x_39:
[----:B------:R-:W-:Y:S01]  /*2340*/  @!P2 IMAD R169, R89, R154, R167 ;  /* 0x0000009a59a9a224 */ /* 0x000fe200078e02a7 */
[----:B------:R-:W-:Y:S01]  /*2350*/  IADD3.X R89, R153, R11, R168, P3, P4 ;  /* 0x0000000b99597210 */ /* 0x000fe20001fe84a8 */
[----:B------:R-:W-:Y:S01]  /*2360*/  BSSY B1, `(.L_x_41) ;  /* 0x0000009000017945 */ /* 0x000fe20003800000 */
[C---:B------:R-:W-:Y:S02]  /*2370*/  ISETP.LT.OR P3, PT, R164.reuse, 0x1, !P0 ;  /* 0x00000001a400780c */ /* 0x040fe40004761670 */
[----:B------:R1:W-:Y:S01]  /*2380*/  @!P2 STG.E.U8 desc[UR36][R158.64+0x1], R169 ;  /* 0x000001a99e00a986 */ /* 0x0003e2000c101124 */
[C---:B------:R-:W-:Y:S02]  /*2390*/  ISETP.LT.OR P2, PT, R164.reuse, 0x2, !P0 ;  /* 0x00000002a400780c */ /* 0x040fe40004741670 */
[----:B------:R-:W-:-:S08]  /*23a0*/  ISETP.LT.OR P4, PT, R164, 0x9, !P1 ;  /* 0x00000009a400780c */ /* 0x000fd00004f81670 */
[----:B------:R-:W-:Y:S05]  /*23b0*/  @P3 BRA `(.L_x_42) ;  /* 0x00000000000c3947 */ /* 0x000fea0003800000 */
[----:B------:R-:W2:Y:S02]  /*23c0*/  LDG.E.U8 R156, desc[UR36][R88.64] ;  /* 0x00000024589c7981 */ /* 0x000ea4000c1e1100 */
[----:B--2---:R-:W-:-:S05]  /*23d0*/  PRMT R22, R156, 0x8880, RZ ;  /* 0x000088809c167816 */ /* 0x004fca00000000ff */
[----:B------:R-:W-:-:S07]  /*23e0*/  IMAD R167, R22, R155, RZ ;  /* 0x0000009b16a77224 */ /* 0x000fce00078e02ff */
.L_x_42:
[----:B------:R-:W-:Y:S05]  /*23f0*/  BSYNC B1 ;  /* 0x0000000000017941 */ /* 0x000fea0003800000 */
.L_x_41:
[----:B-1----:R-:W-:Y:S01]  /*2400*/  @!P3 IMAD R169, R90, R154, R167 ;  /* 0x0000009a5aa9b224 */ /* 0x002fe200078e02a7 */
[----:B------:R-:W-:Y:S04]  /*2410*/  BSSY B1, `(.L_x_43) ;  /* 0x0000006000017945 */ /* 0x000fe80003800000 */
[----:B------:R1:W-:Y:S01]  /*2420*/  @!P3 STG.E.U8 desc[UR36][R12.64], R169 ;  /* 0x000000a90c00b986 */ /* 0x0003e2000c101124 */
[----:B------:R-:W-:Y:S05]  /*2430*/  @P2 BRA `(.L_x_44) ;  /* 0x00000000000c2947 */ /* 0x000fea0003800000 */
[----:B------:R-:W2:Y:S02]  /*2440*/  LDG.E.U8 R156, desc[UR36][R88.64+0x1] ;  /* 0x00000124589c7981 */ /* 0x000ea4000c1e1100 */
[----:B--2---:R-:W-:-:S05]  /*2450*/  PRMT R22, R156, 0x8880, RZ ;  /* 0x000088809c167816 */ /* 0x004fca00000000ff */
[----:B------:R-:W-:-:S07]  /*2460*/  IMAD R167, R22, R155, RZ ;  /* 0x0000009b16a77224 */ /* 0x000fce00078e02ff */
.L_x_44:
[----:B------:R-:W-:Y:S05]  /*2470*/  BSYNC B1 ;  /* 0x0000000000017941 */ /* 0x000fea0003800000 */
.L_x_43:
[----:B------:R-:W-:Y:S01]  /*2480*/  @!P2 IMAD R91, R91, R154, R167 ;  /* 0x0000009a5b5ba224 */ /* 0x000fe200078e02a7 */
[----:B------:R-:W-:Y:S04]  /*2490*/  BSSY B1, `(.L_x_45) ;  /* 0x0000006000017945 */ /* 0x000fe80003800000 */
[----:B------:R2:W-:Y:S01]  /*24a0*/  @!P2 STG.E.U8 desc[UR36][R12.64+0x1], R91 ;  /* 0x0000015b0c00a986 */ /* 0x0005e2000c101124 */
[----:B------:R-:W-:Y:S05]  /*24b0*/  @P4 BRA `(.L_x_46) ;  /* 0x00000000000c4947 */ /* 0x000fea0003800000 */
[----:B------:R-:W3:Y:S02]  /*24c0*/  LDG.E.U8 R156, desc[UR36][R162.64+0x8] ;  /* 0x00000824a29c7981 */ /* 0x000ee4000c1e1100 */
[----:B---3--:R-:W-:-:S05]  /*24d0*/  PRMT R22, R156, 0x8880, RZ ;  /* 0x000088809c167816 */ /* 0x008fca00000000ff */
[----:B------:R-:W-:-:S07]  /*24e0*/  IMAD R167, R22, R155, RZ ;  /* 0x0000009b16a77224 */ /* 0x000fce00078e02ff */
.L_x_46:
[----:B------:R-:W-:Y:S05]  /*24f0*/  BSYNC B1 ;  /* 0x0000000000017941 */ /* 0x000fea0003800000 */
.L_x_45:
[----:B------:R-:W-:Y:S01]  /*2500*/  ISETP.LT.OR P2, PT, R164, 0xa, !P1 ;  /* 0x0000000aa400780c */ /* 0x000fe20004f41670 */
[----:B--2---:R-:W-:Y:S01]  /*2510*/  @!P4 IMAD R91, R92, R154, R167 ;  /* 0x0000009a5c5bc224 */ /* 0x004fe200078e02a7 */
[----:B------:R-:W-:Y:S01]  /*2520*/  BSSY B1, `(.L_x_47) ;  /* 0x0000008000017945 */ /* 0x000fe20003800000 */
[----:B------:R-:W-:-:S03]  /*2530*/  ISETP.LT.OR P3, PT, R164, 0x9, !P0 ;  /* 0x00000009a400780c */ /* 0x000fc60004761670 */
[----:B------:R2:W-:Y:S01]  /*2540*/  @!P4 STG.E.U8 desc[UR36][R158.64+0x8], R91 ;  /* 0x0000085b9e00c986 */ /* 0x0005e2000c101124 */
[----:B------:R-:W-:-:S06]  /*2550*/  ISETP.LT.OR P4, PT, R164, 0xa, !P0 ;  /* 0x0000000aa400780c */ /* 0x000fcc0004781670 */
[----:B------:R-:W-:Y:S07]  /*2560*/  @P2 BRA `(.L_x_48) ;  /* 0x00000000000c2947 */ /* 0x000fee0003800000 */
[----:B------:R-:W3:Y:S02]  /*2570*/  LDG.E.U8 R156, desc[UR36][R162.64+0x9] ;  /* 0x00000924a29c7981 */ /* 0x000ee4000c1e1100 */
[----:B---3--:R-:W-:-:S05]  /*2580*/  PRMT R22, R156, 0x8880, RZ ;  /* 0x000088809c167816 */ /* 0x008fca00000000ff */
[----:B------:R-:W-:-:S07]  /*2590*/  IMAD R167, R22, R155, RZ ;  /* 0x0000009b16a77224 */ /* 0x000fce00078e02ff */
.L_x_48:
[----:B------:R-:W-:Y:S05]  /*25a0*/  BSYNC B1 ;  /* 0x0000000000017941 */ /* 0x000fea0003800000 */
.L_x_47:
[----:B------:R-:W-:Y:S01]  /*25b0*/  @!P2 IMAD R93, R93, R154, R167 ;  /* 0x0000009a5d5da224 */ /* 0x000fe200078e02a7 */
[----:B------:R-:W-:Y:S04]  /*25c0*/  BSSY B1, `(.L_x_49) ;  /* 0x0000006000017945 */ /* 0x000fe80003800000 */
[----:B------:R3:W-:Y:S01]  /*25d0*/  @!P2 STG.E.U8 desc[UR36][R158.64+0x9], R93 ;  /* 0x0000095d9e00a986 */ /* 0x0007e2000c101124 */
[----:B------:R-:W-:Y:S05]  /*25e0*/  @P3 BRA `(.L_x_50) ;  /* 0x00000000000c3947 */ /* 0x000fea0003800000 */
[----:B------:R-:W4:Y:S02]  /*25f0*/  LDG.E.U8 R156, desc[UR36][R88.64+0x8] ;  /* 0x00000824589c7981 */ /* 0x000f24000c1e1100 */
[----:B----4-:R-:W-:-:S05]  /*2600*/  PRMT R22, R156, 0x8880, RZ ;  /* 0x000088809c167816 */ /* 0x010fca00000000ff */
[----:B------:R-:W-:-:S07]  /*2610*/  IMAD R167, R22, R155, RZ ;  /* 0x0000009b16a77224 */ /* 0x000fce00078e02ff */
.L_x_50:
[----:B------:R-:W-:Y:S05]  /*2620*/  BSYNC B1 ;  /* 0x0000000000017941 */ /* 0x000fea0003800000 */
.L_x_49:
[----:B--2---:R-:W-:Y:S01]  /*2630*/  @!P3 IMAD R91, R94, R154, R167 ;  /* 0x0000009a5e5bb224 */ /* 0x004fe200078e02a7 */
[----:B------:R-:W-:Y:S04]  /*2640*/  BSSY B1, `(.L_x_51) ;  /* 0x0000006000017945 */ /* 0x000fe80003800000 */
[----:B------:R2:W-:Y:S01]  /*2650*/  @!P3 STG.E.U8 desc[UR36][R12.64+0x8], R91 ;  /* 0x0000085b0c00b986 */ /* 0x0005e2000c101124 */
[----:B------:R-:W-:Y:S05]  /*2660*/  @P4 BRA `(.L_x_52) ;  /* 0x00000000000c4947 */ /* 0x000fea0003800000 */
[----:B------:R-:W4:Y:S02]  /*2670*/  LDG.E.U8 R156, desc[UR36][R88.64+0x9] ;  /* 0x00000924589c7981 */ /* 0x000f24000c1e1100 */
[----:B----4-:R-:W-:-:S05]  /*2680*/  PRMT R22, R156, 0x8880, RZ ;  /* 0x000088809c167816 */ /* 0x010fca00000000ff */
[----:B------:R-:W-:-:S07]  /*2690*/  IMAD R167, R22, R155, RZ ;  /* 0x0000009b16a77224 */ /* 0x000fce00078e02ff */
.L_x_52:
[----:B------:R-:W-:Y:S05]  /*26a0*/  BSYNC B1 ;  /* 0x0000000000017941 */ /* 0x000fea0003800000 */
.L_x_51:
[C---:B------:R-:W-:Y:S01]  /*26b0*/  ISETP.LT.OR P2, PT, R164.reuse, 0x11, !P1 ;  /* 0x00000011a400780c */ /* 0x040fe20004f41670 */
[----:B------:R-:W-:Y:S01]  /*26c0*/  @!P4 IMAD R95, R95, R154, R167 ;  /* 0x0000009a5f5fc224 */ /* 0x000fe200078e02a7 */
[----:B------:R-:W-:Y:S01]  /*26d0*/  BSSY B1, `(.L_x_53) ;  /* 0x0000008000017945 */ /* 0x000fe20003800000 */
[----:B------:R-:W-:-:S03]  /*26e0*/  ISETP.LT.OR P3, PT, R164, 0x12, !P1 ;  /* 0x00000012a400780c */ /* 0x000fc60004f61670 */
[----:B------:R4:W-:Y:S01]  /*26f0*/  @!P4 STG.E.U8 desc[UR36][R12.64+0x9], R95 ;  /* 0x0000095f0c00c986 */ /* 0x0009e2000c101124 */
[----:B------:R-:W-:-:S06]  /*2700*/  ISETP.LT.OR P4, PT, R164, 0x11, !P0 ;  /* 0x00000011a400780c */ /* 0x000fcc0004781670 */
[----:B------:R-:W-:Y:S07]  /*2710*/  @P2 BRA `(.L_x_54) ;  /* 0x00000000000c2947 */ /* 0x000fee0003800000 */
[----:B------:R-:W5:Y:S02]  /*2720*/  LDG.E.U8 R156, desc[UR36][R162.64+0x10] ;  /* 0x00001024a29c7981 */ /* 0x000f64000c1e1100 */
[----:B-----5:R-:W-:-:S05]  /*2730*/  PRMT R22, R156, 0x8880, RZ ;  /* 0x000088809c167816 */ /* 0x020fca00000000ff */
[----:B------:R-:W-:-:S07]  /*2740*/  IMAD R167, R22, R155, RZ ;  /* 0x0000009b16a77224 */ /* 0x000fce00078e02ff */
.L_x_54:
[----:B------:R-:W-:Y:S05]  /*2750*/  BSYNC B1 ;  /* 0x0000000000017941 */ /* 0x000fea0003800000 */
.L_x_53:
[----:B--2---:R-:W-:Y:S01]  /*2760*/  @!P2 IMAD R91, R96, R154, R167 ;  /* 0x0000009a605ba224 */ /* 0x004fe200078e02a7 */
[----:B------:R-:W-:Y:S04]  /*2770*/  BSSY B1, `(.L_x_55) ;  /* 0x0000006000017945 */ /* 0x000fe80003800000 */
[----:B------:R2:W-:Y:S01]  /*2780*/  @!P2 STG.E.U8 desc[UR36][R158.64+0x10], R91 ;  /* 0x0000105b9e00a986 */ /* 0x0005e2000c101124 */
[----:B------:R-:W-:Y:S05]  /*2790*/  @P3 BRA `(.L_x_56) ;  /* 0x00000000000c3947 */ /* 0x000fea0003800000 */
[----:B------:R-:W5:Y:S02]  /*27a0*/  LDG.E.U8 R156, desc[UR36][R162.64+0x11] ;  /* 0x00001124a29c7981 */ /* 0x000f64000c1e1100 */
[----:B-----5:R-:W-:-:S05]  /*27b0*/  PRMT R22, R156, 0x8880, RZ ;  /* 0x000088809c167816 */ /* 0x020fca00000000ff */
[----:B------:R-:W-:-:S07]  /*27c0*/  IMAD R167, R22, R155, RZ ;  /* 0x0000009b16a77224 */ /* 0x000fce00078e02ff */
.L_x_56:
[----:B------:R-:W-:Y:S05]  /*27d0*/  BSYNC B1 ;  /* 0x0000000000017941 */ /* 0x000fea0003800000 */
.L_x_55:
[----:B------:R-:W-:Y:S01]  /*27e0*/  @!P3 IMAD R97, R97, R154, R167 ;  /* 0x0000009a6161b224 */ /* 0x000fe200078e02a7 */
[----:B------:R-:W-:Y:S04]  /*27f0*/  BSSY B1, `(.L_x_57) ;  /* 0x0000006000017945 */ /* 0x000fe80003800000 */
[----:B------:R0:W-:Y:S01]  /*2800*/  @!P3 STG.E.U8 desc[UR36][R158.64+0x11], R97 ;  /* 0x000011619e00b986 */ /* 0x0001e2000c101124 */
[----:B------:R-:W-:Y:S05]  /*2810*/  @P4 BRA `(.L_x_58) ;  /* 0x00000000000c4947 */ /* 0x000fea0003800000 */
[----:B------:R-:W5:Y:S02]  /*2820*/  LDG.E.U8 R156, desc[UR36][R88.64+0x10] ;  /* 0x00001024589c7981 */ /* 0x000f64000c1e1100 */
[----:B-----5:R-:W-:-:S05]  /*2830*/  PRMT R22, R156, 0x8880, RZ ;  /* 0x000088809c167816 */ /* 0x020fca00000000ff */
[----:B------:R-:W-:-:S07]  /*2840*/  IMAD R167, R22, R155, RZ ;  /* 0x0000009b16a77224 */ /* 0x000fce00078e02ff */
.L_x_58:
[----:B------:R-:W-:Y:S05]  /*2850*/  BSYNC B1 ;  /* 0x0000000000017941 */ /* 0x000fea0003800000 */
.L_x_57:
[----:B------:R-:W-:Y:S01]  /*2860*/  ISETP.LT.OR P2, PT, R164, 0x12, !P0 ;  /* 0x00000012a400780c */ /* 0x000fe20004741670 */
[----:B--2---:R-:W-:Y:S01]  /*2870*/  @!P4 IMAD R91, R98, R154, R167 ;  /* 0x0000009a625bc224 */ /* 0x004fe200078e02a7 */
        /* <DEDUP_REMOVED lines=8> */
.L_x_60:
[----:B------:R-:W-:Y:S05]  /*2900*/  BSYNC B1 ;  /* 0x0000000000017941 */ /* 0x000fea0003800000 */
.L_x_59:
[----:B------:R-:W-:Y:S01]  /*2910*/  @!P2 IMAD R99, R99, R154, R167 ;  /* 0x0000009a6363a224 */ /* 0x000fe200078e02a7 */
[----:B------:R-:W-:Y:S04]  /*2920*/  BSSY B1, `(.L_x_61) ;  /* 0x0000006000017945 */ /* 0x000fe80003800000 */
[----:B------:R0:W-:Y:S01]  /*2930*/  @!P2 STG.E.U8 desc[UR36][R12.64+0x11], R99 ;  /* 0x000011630c00a986 */ /* 0x0001e2000c101124 */
[----:B------:R-:W-:Y:S05]  /*2940*/  @P3 BRA `(.L_x_62) ;  /* 0x00000000000c3947 */ /* 0x000fea0003800000 */
[----:B------:R-:W5:Y:S02]  /*2950*/  LDG.E.U8 R156, desc[UR36][R162.64+0x18] ;  /* 0x00001824a29c7981 */ /* 0x000f64000c1e1100 */
[----:B-----5:R-:W-:-:S05]  /*2960*/  PRMT R22, R156, 0x8880, RZ ;  /* 0x000088809c167816 */ /* 0x020fca00000000ff */
[----:B------:R-:W-:-:S07]  /*2970*/  IMAD R167, R22, R155, RZ ;  /* 0x0000009b16a77224 */ /* 0x000fce00078e02ff */
.L_x_62:
[----:B------:R-:W-:Y:S05]  /*2980*/  BSYNC B1 ;  /* 0x0000000000017941 */ /* 0x000fea0003800000 */
.L_x_61:
[----:B--2---:R-:W-:Y:S01]  /*2990*/  @!P3 IMAD R91, R100, R154, R167 ;  /* 0x0000009a645bb224 */ /* 0x004fe200078e02a7 */
[----:B------:R-:W-:Y:S04]  /*29a0*/  BSSY B1, `(.L_x_63) ;  /* 0x0000006000017945 */ /* 0x000fe80003800000 */
[----:B------:R2:W-:Y:S01]  /*29b0*/  @!P3 STG.E.U8 desc[UR36][R158.64+0x18], R91 ;  /* 0x0000185b9e00b986 */ /* 0x0005e2000c101124 */
[----:B------:R-:W-:Y:S05]  /*29c0*/  @P4 BRA `(.L_x_64) ;  /* 0x00000000000c4947 */ /* 0x000fea0003800000 */
[----:B------:R-:W5:Y:S02]  /*29d0*/  LDG.E.U8 R156, desc[UR36][R162.64+0x19] ;  /* 0x00001924a29c7981 */ /* 0x000f64000c1e1100 */
[----:B-----5:R-:W-:-:S05]  /*29e0*/  PRMT R22, R156, 0x8880, RZ ;  /* 0x000088809c167816 */ /* 0x020fca00000000ff */
[----:B------:R-:W-:-:S07]  /*29f0*/  IMAD R167, R22, R155, RZ ;  /* 0x0000009b16a77224 */ /* 0x000fce00078e02ff */
.L_x_64:
[----:B------:R-:W-:Y:S05]  /*2a00*/  BSYNC B1 ;  /* 0x0000000000017941 */ /* 0x000fea0003800000 */
.L_x_63:
        /* <DEDUP_REMOVED lines=10> */
.L_x_66:
[----:B------:R-:W-:Y:S05]  /*2ab0*/  BSYNC B1 ;  /* 0x0000000000017941 */ /* 0x000fea0003800000 */
.L_x_65:
[----:B--2---:R-:W-:Y:S01]  /*2ac0*/  @!P2 IMAD R91, R102, R154, R167 ;  /* 0x0000009a665ba224 */ /* 0x004fe200078e02a7 */
[----:B------:R-:W-:Y:S04]  /*2ad0*/  BSSY B1, `(.L_x_67) ;  /* 0x0000006000017945 */ /* 0x000fe80003800000 */
[----:B------:R2:W-:Y:S01]  /*2ae0*/  @!P2 STG.E.U8 desc[UR36][R12.64+0x18], R91 ;  /* 0x0000185b0c00a986 */ /* 0x0005e2000c101124 */
[----:B------:R-:W-:Y:S05]  /*2af0*/  @P3 BRA `(.L_x_68) ;  /* 0x00000000000c3947 */ /* 0x000fea0003800000 */
[----:B------:R-:W5:Y:S02]  /*2b00*/  LDG.E.U8 R156, desc[UR36][R88.64+0x19] ;  /* 0x00001924589c7981 */ /* 0x000f64000c1e1100 */
[----:B-----5:R-:W-:-:S05]  /*2b10*/  PRMT R22, R156, 0x8880, RZ ;  /* 0x000088809c167816 */ /* 0x020fca00000000ff */
[----:B------:R-:W-:-:S07]  /*2b20*/  IMAD R167, R22, R155, RZ ;  /* 0x0000009b16a77224 */ /* 0x000fce00078e02ff */
.L_x_68:
[----:B------:R-:W-:Y:S05]  /*2b30*/  BSYNC B1 ;  /* 0x0000000000017941 */ /* 0x000fea0003800000 */
.L_x_67:
[----:B------:R-:W-:Y:S01]  /*2b40*/  @!P3 IMAD R103, R103, R154, R167 ;  /* 0x0000009a6767b224 */ /* 0x000fe200078e02a7 */
[----:B------:R-:W-:Y:S04]  /*2b50*/  BSSY B1, `(.L_x_69) ;  /* 0x0000006000017945 */ /* 0x000fe80003800000 */
[----:B------:R0:W-:Y:S01]  /*2b60*/  @!P3 STG.E.U8 desc[UR36][R12.64+0x19], R103 ;  /* 0x000019670c00b986 */ /* 0x0001e2000c101124 */
[----:B------:R-:W-:Y:S05]  /*2b70*/  @P4 BRA `(.L_x_70) ;  /* 0x00000000000c4947 */ /* 0x000fea0003800000 */
[----:B------:R-:W5:Y:S02]  /*2b80*/  LDG.E.U8 R156, desc[UR36][R162.64+0x20] ;  /* 0x00002024a29c7981 */ /* 0x000f64000c1e1100 */
[----:B-----5:R-:W-:-:S05]  /*2b90*/  PRMT R22, R156, 0x8880, RZ ;  /* 0x000088809c167816 */ /* 0x020fca00000000ff */
[----:B------:R-:W-:-:S07]  /*2ba0*/  IMAD R167, R22, R155, RZ ;  /* 0x0000009b16a77224 */ /* 0x000fce00078e02ff */
.L_x_70:
[----:B------:R-:W-:Y:S05]  /*2bb0*/  BSYNC B1 ;  /* 0x0000000000017941 */ /* 0x000fea0003800000 */
.L_x_69:
        /* <DEDUP_REMOVED lines=10> */
.L_x_72:
[----:B------:R-:W-:Y:S05]  /*2c60*/  BSYNC B1 ;  /* 0x0000000000017941 */ /* 0x000fea0003800000 */
.L_x_71:
[----:B------:R-:W-:Y:S01]  /*2c70*/  @!P2 IMAD R105, R105, R154, R167 ;  /* 0x0000009a6969a224 */ /* 0x000fe200078e02a7 */
[----:B------:R-:W-:Y:S04]  /*2c80*/  BSSY B1, `(.L_x_73) ;  /* 0x0000006000017945 */ /* 0x000fe80003800000 */
[----:B------:R0:W-:Y:S01]  /*2c90*/  @!P2 STG.E.U8 desc[UR36][R158.64+0x21], R105 ;  /* 0x000021699e00a986 */ /* 0x0001e2000c101124 */
[----:B------:R-:W-:Y:S05]  /*2ca0*/  @P3 BRA `(.L_x_74) ;  /* 0x00000000000c3947 */ /* 0x000fea0003800000 */
[----:B------:R-:W5:Y:S02]  /*2cb0*/  LDG.E.U8 R156, desc[UR36][R88.64+0x20] ;  /* 0x00002024589c7981 */ /* 0x000f64000c1e1100 */
[----:B-----5:R-:W-:-:S05]  /*2cc0*/  PRMT R22, R156, 0x8880, RZ ;  /* 0x000088809c167816 */ /* 0x020fca00000000ff */
[----:B------:R-:W-:-:S07]  /*2cd0*/  IMAD R167, R22, R155, RZ ;  /* 0x0000009b16a77224 */ /* 0x000fce00078e02ff */
.L_x_74:
[----:B------:R-:W-:Y:S05]  /*2ce0*/  BSYNC B1 ;  /* 0x0000000000017941 */ /* 0x000fea0003800000 */
.L_x_73:
[----:B--2---:R-:W-:Y:S01]  /*2cf0*/  @!P3 IMAD R91, R106, R154, R167 ;  /* 0x0000009a6a5bb224 */ /* 0x004fe200078e02a7 */
[----:B------:R-:W-:Y:S04]  /*2d00*/  BSSY B1, `(.L_x_75) ;  /* 0x0000006000017945 */ /* 0x000fe80003800000 */
[----:B------:R2:W-:Y:S01]  /*2d10*/  @!P3 STG.E.U8 desc[UR36][R12.64+0x20], R91 ;  /* 0x0000205b0c00b986 */ /* 0x0005e2000c101124 */
[----:B------:R-:W-:Y:S05]  /*2d20*/  @P4 BRA `(.L_x_76) ;  /* 0x00000000000c4947 */ /* 0x000fea0003800000 */
[----:B------:R-:W5:Y:S02]  /*2d30*/  LDG.E.U8 R156, desc[UR36][R88.64+0x21] ;  /* 0x00002124589c7981 */ /* 0x000f64000c1e1100 */
[----:B-----5:R-:W-:-:S05]  /*2d40*/  PRMT R22, R156, 0x8880, RZ ;  /* 0x000088809c167816 */ /* 0x020fca00000000ff */
[----:B------:R-:W-:-:S07]  /*2d50*/  IMAD R167, R22, R155, RZ ;  /* 0x0000009b16a77224 */ /* 0x000fce00078e02ff */
.L_x_76:
[----:B------:R-:W-:Y:S05]  /*2d60*/  BSYNC B1 ;  /* 0x0000000000017941 */ /* 0x000fea0003800000 */
.L_x_75:
        /* <DEDUP_REMOVED lines=10> */
.L_x_78:
[----:B------:R-:W-:Y:S05]  /*2e10*/  BSYNC B1 ;  /* 0x0000000000017941 */ /* 0x000fea0003800000 */
.L_x_77:
[----:B--2---:R-:W-:Y:S01]  /*2e20*/  @!P2 IMAD R91, R108, R154, R167 ;  /* 0x0000009a6c5ba224 */ /* 0x004fe200078e02a7 */
[----:B------:R-:W-:Y:S04]  /*2e30*/  BSSY B1, `(.L_x_79) ;  /* 0x0000006000017945 */ /* 0x000fe80003800000 */
[----:B------:R2:W-:Y:S01]  /*2e40*/  @!P2 STG.E.U8 desc[UR36][R158.64+0x28], R91 ;  /* 0x0000285b9e00a986 */ /* 0x0005e2000c101124 */
[----:B------:R-:W-:Y:S05]  /*2e50*/  @P3 BRA `(.L_x_80) ;  /* 0x00000000000c3947 */ /* 0x000fea0003800000 */
[----:B------:R-:W5:Y:S02]  /*2e60*/  LDG.E.U8 R156, desc[UR36][R162.64+0x29] ;  /* 0x00002924a29c7981 */ /* 0x000f64000c1e1100 */
[----:B-----5:R-:W-:-:S05]  /*2e70*/  PRMT R22, R156, 0x8880, RZ ;  /* 0x000088809c167816 */ /* 0x020fca00000000ff */
[----:B------:R-:W-:-:S07]  /*2e80*/  IMAD R167, R22, R155, RZ ;  /* 0x0000009b16a77224 */ /* 0x000fce00078e02ff */
.L_x_80:
[----:B------:R-:W-:Y:S05]  /*2e90*/  BSYNC B1 ;  /* 0x0000000000017941 */ /* 0x000fea0003800000 */
.L_x_79:
[----:B------:R-:W-:Y:S01]  /*2ea0*/  @!P3 IMAD R109, R109, R154, R167 ;  /* 0x0000009a6d6db224 */ /* 0x000fe200078e02a7 */
[----:B------:R-:W-:Y:S04]  /*2eb0*/  BSSY B1, `(.L_x_81) ;  /* 0x0000006000017945 */ /* 0x000fe80003800000 */
[----:B------:R0:W-:Y:S01]  /*2ec0*/  @!P3 STG.E.U8 desc[UR36][R158.64+0x29], R109 ;  /* 0x0000296d9e00b986 */ /* 0x0001e2000c101124 */
[----:B------:R-:W-:Y:S05]  /*2ed0*/  @P4 BRA `(.L_x_82) ;  /* 0x00000000000c4947 */ /* 0x000fea0003800000 */
[----:B------:R-:W5:Y:S02]  /*2ee0*/  LDG.E.U8 R156, desc[UR36][R88.64+0x28] ;  /* 0x00002824589c7981 */ /* 0x000f64000c1e1100 */
[----:B-----5:R-:W-:-:S05]  /*2ef0*/  PRMT R22, R156, 0x8880, RZ ;  /* 0x000088809c167816 */ /* 0x020fca00000000ff */
[----:B------:R-:W-:-:S07]  /*2f00*/  IMAD R167, R22, R155, RZ ;  /* 0x0000009b16a77224 */ /* 0x000fce00078e02ff */
.L_x_82:
[----:B------:R-:W-:Y:S05]  /*2f10*/  BSYNC B1 ;  /* 0x0000000000017941 */ /* 0x000fea0003800000 */
.L_x_81:
        /* <DEDUP_REMOVED lines=10> */
.L_x_84:
[----:B------:R-:W-:Y:S05]  /*2fc0*/  BSYNC B1 ;  /* 0x0000000000017941 */ /* 0x000fea0003800000 */
.L_x_83:
[----:B------:R-:W-:Y:S01]  /*2fd0*/  @!P2 IMAD R111, R111, R154, R167 ;  /* 0x0000009a6f6fa224 */ /* 0x000fe200078e02a7 */
[----:B------:R-:W-:Y:S04]  /*2fe0*/  BSSY B1, `(.L_x_85) ;  /* 0x0000006000017945 */ /* 0x000fe80003800000 */
[----:B------:R0:W-:Y:S01]  /*2ff0*/  @!P2 STG.E.U8 desc[UR36][R12.64+0x29], R111 ;  /* 0x0000296f0c00a986 */ /* 0x0001e2000c101124 */
[----:B------:R-:W-:Y:S05]  /*3000*/  @P3 BRA `(.L_x_86) ;  /* 0x00000000000c3947 */ /* 0x000fea0003800000 */
[----:B------:R-:W5:Y:S02]  /*3010*/  LDG.E.U8 R156, desc[UR36][R162.64+0x30] ;  /* 0x00003024a29c7981 */ /* 0x000f64000c1e1100 */
[----:B-----5:R-:W-:-:S05]  /*3020*/  PRMT R22, R156, 0x8880, RZ ;  /* 0x000088809c167816 */ /* 0x020fca00000000ff */
[----:B------:R-:W-:-:S07]  /*3030*/  IMAD R167, R22, R155, RZ ;  /* 0x0000009b16a77224 */ /* 0x000fce00078e02ff */
.L_x_86:
[----:B------:R-:W-:Y:S05]  /*3040*/  BSYNC B1 ;  /* 0x0000000000017941 */ /* 0x000fea0003800000 */
.L_x_85:
[----:B--2---:R-:W-:Y:S01]  /*3050*/  @!P3 IMAD R91, R112, R154, R167 ;  /* 0x0000009a705bb224 */ /* 0x004fe200078e02a7 */
[----:B------:R-:W-:Y:S04]  /*3060*/  BSSY B1, `(.L_x_87) ;  /* 0x0000006000017945 */ /* 0x000fe80003800000 */
[----:B------:R2:W-:Y:S01]  /*3070*/  @!P3 STG.E.U8 desc[UR36][R158.64+0x30], R91 ;  /* 0x0000305b9e00b986 */ /* 0x0005e2000c101124 */
[----:B------:R-:W-:Y:S05]  /*3080*/  @P4 BRA `(.L_x_88) ;  /* 0x00000000000c4947 */ /* 0x000fea0003800000 */
[----:B------:R-:W5:Y:S02]  /*3090*/  LDG.E.U8 R156, desc[UR36][R162.64+0x31] ;  /* 0x00003124a29c7981 */ /* 0x000f64000c1e1100 */
[----:B-----5:R-:W-:-:S05]  /*30a0*/  PRMT R22, R156, 0x8880, RZ ;  /* 0x000088809c167816 */ /* 0x020fca00000000ff */
[----:B------:R-:W-:-:S07]  /*30b0*/  IMAD R167, R22, R155, RZ ;  /* 0x0000009b16a77224 */ /* 0x000fce00078e02ff */
.L_x_88:
[----:B------:R-:W-:Y:S05]  /*30c0*/  BSYNC B1 ;  /* 0x0000000000017941 */ /* 0x000fea0003800000 */
.L_x_87:
        /* <DEDUP_REMOVED lines=10> */
.L_x_90:
[----:B------:R-:W-:Y:S05]  /*3170*/  BSYNC B1 ;  /* 0x0000000000017941 */ /* 0x000fea0003800000 */
.L_x_89:
[----:B--2---:R-:W-:Y:S01]  /*3180*/  @!P2 IMAD R91, R114, R154, R167 ;  /* 0x0000009a725ba224 */ /* 0x004fe200078e02a7 */
[----:B------:R-:W-:Y:S04]  /*3190*/  BSSY B1, `(.L_x_91) ;  /* 0x0000006000017945 */ /* 0x000fe80003800000 */
[----:B------:R2:W-:Y:S01]  /*31a0*/  @!P2 STG.E.U8 desc[UR36][R12.64+0x30], R91 ;  /* 0x0000305b0c00a986 */ /* 0x0005e2000c101124 */
[----:B------:R-:W-:Y:S05]  /*31b0*/  @P3 BRA `(.L_x_92) ;  /* 0x00000000000c3947 */ /* 0x000fea0003800000 */
[----:B------:R-:W5:Y:S02]  /*31c0*/  LDG.E.U8 R156, desc[UR36][R88.64+0x31] ;  /* 0x00003124589c7981 */ /* 0x000f64000c1e1100 */
[----:B-----5:R-:W-:-:S05]  /*31d0*/  PRMT R22, R156, 0x8880, RZ ;  /* 0x000088809c167816 */ /* 0x020fca00000000ff */
[----:B------:R-:W-:-:S07]  /*31e0*/  IMAD R167, R22, R155, RZ ;  /* 0x0000009b16a77224 */ /* 0x000fce00078e02ff */
.L_x_92:
[----:B------:R-:W-:Y:S05]  /*31f0*/  BSYNC B1 ;  /* 0x0000000000017941 */ /* 0x000fea0003800000 */
.L_x_91:
[----:B------:R-:W-:Y:S01]  /*3200*/  @!P3 IMAD R115, R115, R154, R167 ;  /* 0x0000009a7373b224 */ /* 0x000fe200078e02a7 */
[----:B------:R-:W-:Y:S04]  /*3210*/  BSSY B1, `(.L_x_93) ;  /* 0x0000006000017945 */ /* 0x000fe80003800000 */
[----:B------:R0:W-:Y:S01]  /*3220*/  @!P3 STG.E.U8 desc[UR36][R12.64+0x31], R115 ;  /* 0x000031730c00b986 */ /* 0x0001e2000c101124 */
[----:B------:R-:W-:Y:S05]  /*3230*/  @P4 BRA `(.L_x_94) ;  /* 0x00000000000c4947 */ /* 0x000fea0003800000 */
[----:B------:R-:W5:Y:S02]  /*3240*/  LDG.E.U8 R156, desc[UR36][R162.64+0x38] ;  /* 0x00003824a29c7981 */ /* 0x000f64000c1e1100 */
[----:B-----5:R-:W-:-:S05]  /*3250*/  PRMT R22, R156, 0x8880, RZ ;  /* 0x000088809c167816 */ /* 0x020fca00000000ff */
[----:B------:R-:W-:-:S07]  /*3260*/  IMAD R167, R22, R155, RZ ;  /* 0x0000009b16a77224 */ /* 0x000fce00078e02ff */
.L_x_94:
[----:B------:R-:W-:Y:S05]  /*3270*/  BSYNC B1 ;  /* 0x0000000000017941 */ /* 0x000fea0003800000 */
.L_x_93:
        /* <DEDUP_REMOVED lines=10> */
.L_x_96:
[----:B------:R-:W-:Y:S05]  /*3320*/  BSYNC B1 ;  /* 0x0000000000017941 */ /* 0x000fea0003800000 */
.L_x_95:
[----:B------:R-:W-:Y:S01]  /*3330*/  @!P2 IMAD R117, R117, R154, R167 ;  /* 0x0000009a7575a224 */ /* 0x000fe200078e02a7 */
[----:B------:R-:W-:Y:S04]  /*3340*/  BSSY B1, `(.L_x_97) ;  /* 0x0000006000017945 */ /* 0x000fe80003800000 */
[----:B------:R0:W-:Y:S01]  /*3350*/  @!P2 STG.E.U8 desc[UR36][R158.64+0x39], R117 ;  /* 0x000039759e00a986 */ /* 0x0001e2000c101124 */
[----:B------:R-:W-:Y:S05]  /*3360*/  @P3 BRA `(.L_x_98) ;  /* 0x00000000000c3947 */ /* 0x000fea0003800000 */
[----:B------:R-:W5:Y:S02]  /*3370*/  LDG.E.U8 R156, desc[UR36][R88.64+0x38] ;  /* 0x00003824589c7981 */ /* 0x000f64000c1e1100 */
[----:B-----5:R-:W-:-:S05]  /*3380*/  PRMT R22, R156, 0x8880, RZ ;  /* 0x000088809c167816 */ /* 0x020fca00000000ff */
[----:B------:R-:W-:-:S07]  /*3390*/  IMAD R167, R22, R155, RZ ;  /* 0x0000009b16a77224 */ /* 0x000fce00078e02ff */
.L_x_98:
[----:B------:R-:W-:Y:S05]  /*33a0*/  BSYNC B1 ;  /* 0x0000000000017941 */ /* 0x000fea0003800000 */
.L_x_97:
[----:B--2---:R-:W-:Y:S01]  /*33b0*/  @!P3 IMAD R91, R118, R154, R167 ;  /* 0x0000009a765bb224 */ /* 0x004fe200078e02a7 */
[----:B------:R-:W-:Y:S04]  /*33c0*/  BSSY B1, `(.L_x_99) ;  /* 0x0000006000017945 */ /* 0x000fe80003800000 */
[----:B------:R2:W-:Y:S01]  /*33d0*/  @!P3 STG.E.U8 desc[UR36][R12.64+0x38], R91 ;  /* 0x0000385b0c00b986 */ /* 0x0005e2000c101124 */
[----:B------:R-:W-:Y:S05]  /*33e0*/  @P4 BRA `(.L_x_100) ;  /* 0x00000000000c4947 */ /* 0x000fea0003800000 */
[----:B------:R-:W5:Y:S02]  /*33f0*/  LDG.E.U8 R156, desc[UR36][R88.64+0x39] ;  /* 0x00003924589c7981 */ /* 0x000f64000c1e1100 */
[----:B-----5:R-:W-:-:S05]  /*3400*/  PRMT R22, R156, 0x8880, RZ ;  /* 0x000088809c167816 */ /* 0x020fca00000000ff */
[----:B------:R-:W-:-:S07]  /*3410*/  IMAD R167, R22, R155, RZ ;  /* 0x0000009b16a77224 */ /* 0x000fce00078e02ff */
.L_x_100:
[----:B------:R-:W-:Y:S05]  /*3420*/  BSYNC B1 ;  /* 0x0000000000017941 */ /* 0x000fea0003800000 */
.L_x_99:
        /* <DEDUP_REMOVED lines=10> */
.L_x_102:
[----:B------:R-:W-:Y:S05]  /*34d0*/  BSYNC B1 ;  /* 0x0000000000017941 */ /* 0x000fea0003800000 */
.L_x_101:
[----:B--2---:R-:W-:Y:S01]  /*34e0*/  @!P2 IMAD R91, R120, R154, R167 ;  /* 0x0000009a785ba224 */ /* 0x004fe200078e02a7 */
[----:B------:R-:W-:Y:S04]  /*34f0*/  BSSY B1, `(.L_x_103) ;  /* 0x0000006000017945 */ /* 0x000fe80003800000 */
[----:B------:R2:W-:Y:S01]  /*3500*/  @!P2 STG.E.U8 desc[UR36][R158.64+0x40], R91 ;  /* 0x0000405b9e00a986 */ /* 0x0005e2000c101124 */
[----:B------:R-:W-:Y:S05]  /*3510*/  @P3 BRA `(.L_x_104) ;  /* 0x00000000000c3947 */ /* 0x000fea0003800000 */
[----:B------:R-:W5:Y:S02]  /*3520*/  LDG.E.U8 R156, desc[UR36][R162.64+0x41] ;  /* 0x00004124a29c7981 */ /* 0x000f64000c1e1100 */
[----:B-----5:R-:W-:-:S05]  /*3530*/  PRMT R22, R156, 0x8880, RZ ;  /* 0x000088809c167816 */ /* 0x020fca00000000ff */
[----:B------:R-:W-:-:S07]  /*3540*/  IMAD R167, R22, R155, RZ ;  /* 0x0000009b16a77224 */ /* 0x000fce00078e02ff */
.L_x_104:
[----:B------:R-:W-:Y:S05]  /*3550*/  BSYNC B1 ;  /* 0x0000000000017941 */ /* 0x000fea0003800000 */
.L_x_103:
[----:B------:R-:W-:Y:S01]  /*3560*/  @!P3 IMAD R121, R121, R154, R167 ;  /* 0x0000009a7979b224 */ /* 0x000fe200078e02a7 */
[----:B------:R-:W-:Y:S04]  /*3570*/  BSSY B1, `(.L_x_105) ;  /* 0x0000006000017945 */ /* 0x000fe80003800000 */
[----:B------:R0:W-:Y:S01]  /*3580*/  @!P3 STG.E.U8 desc[UR36][R158.64+0x41], R121 ;  /* 0x000041799e00b986 */ /* 0x0001e2000c101124 */
[----:B------:R-:W-:Y:S05]  /*3590*/  @P4 BRA `(.L_x_106) ;  /* 0x00000000000c4947 */ /* 0x000fea0003800000 */
[----:B------:R-:W5:Y:S02]  /*35a0*/  LDG.E.U8 R156, desc[UR36][R88.64+0x40] ;  /* 0x00004024589c7981 */ /* 0x000f64000c1e1100 */
[----:B-----5:R-:W-:-:S05]  /*35b0*/  PRMT R22, R156, 0x8880, RZ ;  /* 0x000088809c167816 */ /* 0x020fca00000000ff */
[----:B------:R-:W-:-:S07]  /*35c0*/  IMAD R167, R22, R155, RZ ;  /* 0x0000009b16a77224 */ /* 0x000fce00078e02ff */
.L_x_106:
[----:B------:R-:W-:Y:S05]  /*35d0*/  BSYNC B1 ;  /* 0x0000000000017941 */ /* 0x000fea0003800000 */
.L_x_105:
        /* <DEDUP_REMOVED lines=10> */
.L_x_108:
[----:B------:R-:W-:Y:S05]  /*3680*/  BSYNC B1 ;  /* 0x0000000000017941 */ /* 0x000fea0003800000 */
.L_x_107:
[----:B------:R-:W-:Y:S01]  /*3690*/  @!P2 IMAD R123, R123, R154, R167 ;  /* 0x0000009a7b7ba224 */ /* 0x000fe200078e02a7 */
[----:B------:R-:W-:Y:S04]  /*36a0*/  BSSY B1, `(.L_x_109) ;  /* 0x0000006000017945 */ /* 0x000fe80003800000 */
[----:B------:R0:W-:Y:S01]  /*36b0*/  @!P2 STG.E.U8 desc[UR36][R12.64+0x41], R123 ;  /* 0x0000417b0c00a986 */ /* 0x0001e2000c101124 */
[----:B------:R-:W-:Y:S05]  /*36c0*/  @P3 BRA `(.L_x_110) ;  /* 0x00000000000c3947 */ /* 0x000fea0003800000 */
[----:B------:R-:W5:Y:S02]  /*36d0*/  LDG.E.U8 R156, desc[UR36][R162.64+0x48] ;  /* 0x00004824a29c7981 */ /* 0x000f64000c1e1100 */
[----:B-----5:R-:W-:-:S05]  /*36e0*/  PRMT R22, R156, 0x8880, RZ ;  /* 0x000088809c167816 */ /* 0x020fca00000000ff */
[----:B------:R-:W-:-:S07]  /*36f0*/  IMAD R167, R22, R155, RZ ;  /* 0x0000009b16a77224 */ /* 0x000fce00078e02ff */
.L_x_110:
[----:B------:R-:W-:Y:S05]  /*3700*/  BSYNC B1 ;  /* 0x0000000000017941 */ /* 0x000fea0003800000 */
.L_x_109:
[----:B--2---:R-:W-:Y:S01]  /*3710*/  @!P3 IMAD R91, R124, R154, R167 ;  /* 0x0000009a7c5bb224 */ /* 0x004fe200078e02a7 */
[----:B------:R-:W-:Y:S04]  /*3720*/  BSSY B1, `(.L_x_111) ;  /* 0x0000006000017945 */ /* 0x000fe80003800000 */
[----:B------:R2:W-:Y:S01]  /*3730*/  @!P3 STG.E.U8 desc[UR36][R158.64+0x48], R91 ;  /* 0x0000485b9e00b986 */ /* 0x0005e2000c101124 */
[----:B------:R-:W-:Y:S05]  /*3740*/  @P4 BRA `(.L_x_112) ;  /* 0x00000000000c4947 */ /* 0x000fea0003800000 */
[----:B------:R-:W5:Y:S02]  /*3750*/  LDG.E.U8 R156, desc[UR36][R162.64+0x49] ;  /* 0x00004924a29c7981 */ /* 0x000f64000c1e1100 */
[----:B-----5:R-:W-:-:S05]  /*3760*/  PRMT R22, R156, 0x8880, RZ ;  /* 0x000088809c167816 */ /* 0x020fca00000000ff */
[----:B------:R-:W-:-:S07]  /*3770*/  IMAD R167, R22, R155, RZ ;  /* 0x0000009b16a77224 */ /* 0x000fce00078e02ff */
.L_x_112:
[----:B------:R-:W-:Y:S05]  /*3780*/  BSYNC B1 ;  /* 0x0000000000017941 */ /* 0x000fea0003800000 */
.L_x_111:
        /* <DEDUP_REMOVED lines=10> */
.L_x_114:
[----:B------:R-:W-:Y:S05]  /*3830*/  BSYNC B1 ;  /* 0x0000000000017941 */ /* 0x000fea0003800000 */
.L_x_113:
[----:B--2---:R-:W-:Y:S01]  /*3840*/  @!P2 IMAD R91, R126, R154, R167 ;  /* 0x0000009a7e5ba224 */ /* 0x004fe200078e02a7 */
[----:B------:R-:W-:Y:S04]  /*3850*/  BSSY B1, `(.L_x_115) ;  /* 0x0000006000017945 */ /* 0x000fe80003800000 */
[----:B------:R2:W-:Y:S01]  /*3860*/  @!P2 STG.E.U8 desc[UR36][R12.64+0x48], R91 ;  /* 0x0000485b0c00a986 */ /* 0x0005e2000c101124 */
[----:B------:R-:W-:Y:S05]  /*3870*/  @P3 BRA `(.L_x_116) ;  /* 0x00000000000c3947 */ /* 0x000fea0003800000 */
[----:B------:R-:W5:Y:S02]  /*3880*/  LDG.E.U8 R156, desc[UR36][R88.64+0x49] ;  /* 0x00004924589c7981 */ /* 0x000f64000c1e1100 */
[----:B-----5:R-:W-:-:S05]  /*3890*/  PRMT R22, R156, 0x8880, RZ ;  /* 0x000088809c167816 */ /* 0x020fca00000000ff */
[----:B------:R-:W-:-:S07]  /*38a0*/  IMAD R167, R22, R155, RZ ;  /* 0x0000009b16a77224 */ /* 0x000fce00078e02ff */
.L_x_116:
[----:B------:R-:W-:Y:S05]  /*38b0*/  BSYNC B1 ;  /* 0x0000000000017941 */ /* 0x000fea0003800000 */
.L_x_115:
[----:B------:R-:W-:Y:S01]  /*38c0*/  @!P3 IMAD R127, R127, R154, R167 ;  /* 0x0000009a7f7fb224 */ /* 0x000fe200078e02a7 */
[----:B------:R-:W-:Y:S04]  /*38d0*/  BSSY B1, `(.L_x_117) ;  /* 0x0000006000017945 */ /* 0x000fe80003800000 */
[----:B------:R0:W-:Y:S01]  /*38e0*/  @!P3 STG.E.U8 desc[UR36][R12.64+0x49], R127 ;  /* 0x0000497f0c00b986 */ /* 0x0001e2000c101124 */
[----:B------:R-:W-:Y:S05]  /*38f0*/  @P4 BRA `(.L_x_118) ;  /* 0x00000000000c4947 */ /* 0x000fea0003800000 */
[----:B------:R-:W5:Y:S02]  /*3900*/  LDG.E.U8 R156, desc[UR36][R162.64+0x50] ;  /* 0x00005024a29c7981 */ /* 0x000f64000c1e1100 */
[----:B-----5:R-:W-:-:S05]  /*3910*/  PRMT R22, R156, 0x8880, RZ ;  /* 0x000088809c167816 */ /* 0x020fca00000000ff */
[----:B------:R-:W-:-:S07]  /*3920*/  IMAD R167, R22, R155, RZ ;  /* 0x0000009b16a77224 */ /* 0x000fce00078e02ff */
.L_x_118:
[----:B------:R-:W-:Y:S05]  /*3930*/  BSYNC B1 ;  /* 0x0000000000017941 */ /* 0x000fea0003800000 */
.L_x_117:
        /* <DEDUP_REMOVED lines=10> */
.L_x_120:
[----:B------:R-:W-:Y:S05]  /*39e0*/  BSYNC B1 ;  /* 0x0000000000017941 */ /* 0x000fea0003800000 */
.L_x_119:
[----:B------:R-:W-:Y:S01]  /*39f0*/  @!P2 IMAD R129, R129, R154, R167 ;  /* 0x0000009a8181a224 */ /* 0x000fe200078e02a7 */
[----:B------:R-:W-:Y:S04]  /*3a00*/  BSSY B1, `(.L_x_121) ;  /* 0x0000006000017945 */ /* 0x000fe80003800000 */
[----:B------:R0:W-:Y:S01]  /*3a10*/  @!P2 STG.E.U8 desc[UR36][R158.64+0x51], R129 ;  /* 0x000051819e00a986 */ /* 0x0001e2000c101124 */
[----:B------:R-:W-:Y:S05]  /*3a20*/  @P3 BRA `(.L_x_122) ;  /* 0x00000000000c3947 */ /* 0x000fea0003800000 */
[----:B------:R-:W5:Y:S02]  /*3a30*/  LDG.E.U8 R156, desc[UR36][R88.64+0x50] ;  /* 0x00005024589c7981 */ /* 0x000f64000c1e1100 */
[----:B-----5:R-:W-:-:S05]  /*3a40*/  PRMT R22, R156, 0x8880, RZ ;  /* 0x000088809c167816 */ /* 0x020fca00000000ff */
[----:B------:R-:W-:-:S07]  /*3a50*/  IMAD R167, R22, R155, RZ ;  /* 0x0000009b16a77224 */ /* 0x000fce00078e02ff */
.L_x_122:
[----:B------:R-:W-:Y:S05]  /*3a60*/  BSYNC B1 ;  /* 0x0000000000017941 */ /* 0x000fea0003800000 */
.L_x_121:
[----:B--2---:R-:W-:Y:S01]  /*3a70*/  @!P3 IMAD R91, R130, R154, R167 ;  /* 0x0000009a825bb224 */ /* 0x004fe200078e02a7 */
[----:B------:R-:W-:Y:S04]  /*3a80*/  BSSY B1, `(.L_x_123) ;  /* 0x0000006000017945 */ /* 0x000fe80003800000 */
[----:B------:R2:W-:Y:S01]  /*3a90*/  @!P3 STG.E.U8 desc[UR36][R12.64+0x50], R91 ;  /* 0x0000505b0c00b986 */ /* 0x0005e2000c101124 */
[----:B------:R-:W-:Y:S05]  /*3aa0*/  @P4 BRA `(.L_x_124) ;  /* 0x00000000000c4947 */ /* 0x000fea0003800000 */
[----:B------:R-:W5:Y:S02]  /*3ab0*/  LDG.E.U8 R156, desc[UR36][R88.64+0x51] ;  /* 0x00005124589c7981 */ /* 0x000f64000c1e1100 */
[----:B-----5:R-:W-:-:S05]  /*3ac0*/  PRMT R22, R156, 0x8880, RZ ;  /* 0x000088809c167816 */ /* 0x020fca00000000ff */
[----:B------:R-:W-:-:S07]  /*3ad0*/  IMAD R167, R22, R155, RZ ;  /* 0x0000009b16a77224 */ /* 0x000fce00078e02ff */
.L_x_124:
[----:B------:R-:W-:Y:S05]  /*3ae0*/  BSYNC B1 ;  /* 0x0000000000017941 */ /* 0x000fea0003800000 */
.L_x_123:
        /* <DEDUP_REMOVED lines=10> */
.L_x_126:
[----:B------:R-:W-:Y:S05]  /*3b90*/  BSYNC B1 ;  /* 0x0000000000017941 */ /* 0x000fea0003800000 */
.L_x_125:
[----:B--2---:R-:W-:Y:S01]  /*3ba0*/  @!P2 IMAD R91, R132, R154, R167 ;  /* 0x0000009a845ba224 */ /* 0x004fe200078e02a7 */
[----:B------:R-:W-:Y:S04]  /*3bb0*/  BSSY B1, `(.L_x_127) ;  /* 0x0000006000017945 */ /* 0x000fe80003800000 */
[----:B------:R2:W-:Y:S01]  /*3bc0*/  @!P2 STG.E.U8 desc[UR36][R158.64+0x58], R91 ;  /* 0x0000585b9e00a986 */ /* 0x0005e2000c101124 */
[----:B------:R-:W-:Y:S05]  /*3bd0*/  @P3 BRA `(.L_x_128) ;  /* 0x00000000000c3947 */ /* 0x000fea0003800000 */
[----:B------:R-:W5:Y:S02]  /*3be0*/  LDG.E.U8 R156, desc[UR36][R162.64+0x59] ;  /* 0x00005924a29c7981 */ /* 0x000f64000c1e1100 */
[----:B-----5:R-:W-:-:S05]  /*3bf0*/  PRMT R22, R156, 0x8880, RZ ;  /* 0x000088809c167816 */ /* 0x020fca00000000ff */
[----:B------:R-:W-:-:S07]  /*3c00*/  IMAD R167, R22, R155, RZ ;  /* 0x0000009b16a77224 */ /* 0x000fce00078e02ff */
.L_x_128:
[----:B------:R-:W-:Y:S05]  /*3c10*/  BSYNC B1 ;  /* 0x0000000000017941 */ /* 0x000fea0003800000 */
.L_x_127:
[----:B------:R-:W-:Y:S01]  /*3c20*/  @!P3 IMAD R133, R133, R154, R167 ;  /* 0x0000009a8585b224 */ /* 0x000fe200078e02a7 */
[----:B------:R-:W-:Y:S04]  /*3c30*/  BSSY B1, `(.L_x_129) ;  /* 0x0000006000017945 */ /* 0x000fe80003800000 */
[----:B------:R0:W-:Y:S01]  /*3c40*/  @!P3 STG.E.U8 desc[UR36][R158.64+0x59], R133 ;  /* 0x000059859e00b986 */ /* 0x0001e2000c101124 */
[----:B------:R-:W-:Y:S05]  /*3c50*/  @P4 BRA `(.L_x_130) ;  /* 0x00000000000c4947 */ /* 0x000fea0003800000 */
[----:B------:R-:W5:Y:S02]  /*3c60*/  LDG.E.U8 R156, desc[UR36][R88.64+0x58] ;  /* 0x00005824589c7981 */ /* 0x000f64000c1e1100 */
[----:B-----5:R-:W-:-:S05]  /*3c70*/  PRMT R22, R156, 0x8880, RZ ;  /* 0x000088809c167816 */ /* 0x020fca00000000ff */
[----:B------:R-:W-:-:S07]  /*3c80*/  IMAD R167, R22, R155, RZ ;  /* 0x0000009b16a77224 */ /* 0x000fce00078e02ff */
.L_x_130:
[----:B------:R-:W-:Y:S05]  /*3c90*/  BSYNC B1 ;  /* 0x0000000000017941 */ /* 0x000fea0003800000 */
.L_x_129:
        /* <DEDUP_REMOVED lines=10> */
.L_x_132:
[----:B------:R-:W-:Y:S05]  /*3d40*/  BSYNC B1 ;  /* 0x0000000000017941 */ /* 0x000fea0003800000 */
.L_x_131:
[----:B------:R-:W-:Y:S01]  /*3d50*/  @!P2 IMAD R135, R135, R154, R167 ;  /* 0x0000009a8787a224 */ /* 0x000fe200078e02a7 */
[----:B------:R-:W-:Y:S04]  /*3d60*/  BSSY B1, `(.L_x_133) ;  /* 0x0000006000017945 */ /* 0x000fe80003800000 */
[----:B------:R0:W-:Y:S01]  /*3d70*/  @!P2 STG.E.U8 desc[UR36][R12.64+0x59], R135 ;  /* 0x000059870c00a986 */ /* 0x0001e2000c101124 */
[----:B------:R-:W-:Y:S05]  /*3d80*/  @P3 BRA `(.L_x_134) ;  /* 0x00000000000c3947 */ /* 0x000fea0003800000 */
[----:B------:R-:W5:Y:S02]  /*3d90*/  LDG.E.U8 R156, desc[UR36][R162.64+0x60] ;  /* 0x00006024a29c7981 */ /* 0x000f64000c1e1100 */
[----:B-----5:R-:W-:-:S05]  /*3da0*/  PRMT R22, R156, 0x8880, RZ ;  /* 0x000088809c167816 */ /* 0x020fca00000000ff */
[----:B------:R-:W-:-:S07]  /*3db0*/  IMAD R167, R22, R155, RZ ;  /* 0x0000009b16a77224 */ /* 0x000fce00078e02ff */
.L_x_134:
[----:B------:R-:W-:Y:S05]  /*3dc0*/  BSYNC B1 ;  /* 0x0000000000017941 */ /* 0x000fea0003800000 */
.L_x_133:
[----:B--2---:R-:W-:Y:S01]  /*3dd0*/  @!P3 IMAD R91, R136, R154, R167 ;  /* 0x0000009a885bb224 */ /* 0x004fe200078e02a7 */
[----:B------:R-:W-:Y:S04]  /*3de0*/  BSSY B1, `(.L_x_135) ;  /* 0x0000006000017945 */ /* 0x000fe80003800000 */
[----:B------:R2:W-:Y:S01]  /*3df0*/  @!P3 STG.E.U8 desc[UR36][R158.64+0x60], R91 ;  /* 0x0000605b9e00b986 */ /* 0x0005e2000c101124 */
[----:B------:R-:W-:Y:S05]  /*3e00*/  @P4 BRA `(.L_x_136) ;  /* 0x00000000000c4947 */ /* 0x000fea0003800000 */
[----:B------:R-:W5:Y:S02]  /*3e10*/  LDG.E.U8 R156, desc[UR36][R162.64+0x61] ;  /* 0x00006124a29c7981 */ /* 0x000f64000c1e1100 */
[----:B-----5:R-:W-:-:S05]  /*3e20*/  PRMT R22, R156, 0x8880, RZ ;  /* 0x000088809c167816 */ /* 0x020fca00000000ff */
[----:B------:R-:W-:-:S07]  /*3e30*/  IMAD R167, R22, R155, RZ ;  /* 0x0000009b16a77224 */ /* 0x000fce00078e02ff */
.L_x_136:
[----:B------:R-:W-:Y:S05]  /*3e40*/  BSYNC B1 ;  /* 0x0000000000017941 */ /* 0x000fea0003800000 */
.L_x_135:
        /* <DEDUP_REMOVED lines=10> */
.L_x_138:
[----:B------:R-:W-:Y:S05]  /*3ef0*/  BSYNC B1 ;  /* 0x0000000000017941 */ /* 0x000fea0003800000 */
.L_x_137:
[----:B--2---:R-:W-:Y:S01]  /*3f00*/  @!P2 IMAD R91, R138, R154, R167 ;  /* 0x0000009a8a5ba224 */ /* 0x004fe200078e02a7 */
[----:B------:R-:W-:Y:S04]  /*3f10*/  BSSY B1, `(.L_x_139) ;  /* 0x0000006000017945 */ /* 0x000fe80003800000 */
[----:B------:R2:W-:Y:S01]  /*3f20*/  @!P2 STG.E.U8 desc[UR36][R12.64+0x60], R91 ;  /* 0x0000605b0c00a986 */ /* 0x0005e2000c101124 */
[----:B------:R-:W-:Y:S05]  /*3f30*/  @P3 BRA `(.L_x_140) ;  /* 0x00000000000c3947 */ /* 0x000fea0003800000 */
[----:B------:R-:W5:Y:S02]  /*3f40*/  LDG.E.U8 R156, desc[UR36][R88.64+0x61] ;  /* 0x00006124589c7981 */ /* 0x000f64000c1e1100 */
[----:B-----5:R-:W-:-:S05]  /*3f50*/  PRMT R22, R156, 0x8880, RZ ;  /* 0x000088809c167816 */ /* 0x020fca00000000ff */
[----:B------:R-:W-:-:S07]  /*3f60*/  IMAD R167, R22, R155, RZ ;  /* 0x0000009b16a77224 */ /* 0x000fce00078e02ff */
.L_x_140:
[----:B------:R-:W-:Y:S05]  /*3f70*/  BSYNC B1 ;  /* 0x0000000000017941 */ /* 0x000fea0003800000 */
.L_x_139:
[----:B------:R-:W-:Y:S01]  /*3f80*/  @!P3 IMAD R139, R139, R154, R167 ;  /* 0x0000009a8b8bb224 */ /* 0x000fe200078e02a7 */
[----:B------:R-:W-:Y:S04]  /*3f90*/  BSSY B1, `(.L_x_141) ;  /* 0x0000006000017945 */ /* 0x000fe80003800000 */
[----:B------:R0:W-:Y:S01]  /*3fa0*/  @!P3 STG.E.U8 desc[UR36][R12.64+0x61], R139 ;  /* 0x0000618b0c00b986 */ /* 0x0001e2000c101124 */
[----:B------:R-:W-:Y:S05]  /*3fb0*/  @P4 BRA `(.L_x_142) ;  /* 0x00000000000c4947 */ /* 0x000fea0003800000 */
[----:B------:R-:W5:Y:S02]  /*3fc0*/  LDG.E.U8 R156, desc[UR36][R162.64+0x68] ;  /* 0x00006824a29c7981 */ /* 0x000f64000c1e1100 */
[----:B-----5:R-:W-:-:S05]  /*3fd0*/  PRMT R22, R156, 0x8880, RZ ;  /* 0x000088809c167816 */ /* 0x020fca00000000ff */
[----:B------:R-:W-:-:S07]  /*3fe0*/  IMAD R167, R22, R155, RZ ;  /* 0x0000009b16a77224 */ /* 0x000fce00078e02ff */
.L_x_142:
[----:B------:R-:W-:Y:S05]  /*3ff0*/  BSYNC B1 ;  /* 0x0000000000017941 */ /* 0x000fea0003800000 */
.L_x_141:
        /* <DEDUP_REMOVED lines=10> */
.L_x_144:
[----:B------:R-:W-:Y:S05]  /*40a0*/  BSYNC B1 ;  /* 0x0000000000017941 */ /* 0x000fea0003800000 */
.L_x_143:
[----:B------:R-:W-:Y:S01]  /*40b0*/  @!P2 IMAD R141, R141, R154, R167 ;  /* 0x0000009a8d8da224 */ /* 0x000fe200078e02a7 */
[----:B------:R-:W-:Y:S04]  /*40c0*/  BSSY B1, `(.L_x_145) ;  /* 0x0000006000017945 */ /* 0x000fe80003800000 */
[----:B------:R0:W-:Y:S01]  /*40d0*/  @!P2 STG.E.U8 desc[UR36][R158.64+0x69], R141 ;  /* 0x0000698d9e00a986 */ /* 0x0001e2000c101124 */
[----:B------:R-:W-:Y:S05]  /*40e0*/  @P3 BRA `(.L_x_146) ;  /* 0x00000000000c3947 */ /* 0x000fea0003800000 */
[----:B------:R-:W5:Y:S02]  /*40f0*/  LDG.E.U8 R156, desc[UR36][R88.64+0x68] ;  /* 0x00006824589c7981 */ /* 0x000f64000c1e1100 */
[----:B-----5:R-:W-:-:S05]  /*4100*/  PRMT R22, R156, 0x8880, RZ ;  /* 0x000088809c167816 */ /* 0x020fca00000000ff */
[----:B------:R-:W-:-:S07]  /*4110*/  IMAD R167, R22, R155, RZ ;  /* 0x0000009b16a77224 */ /* 0x000fce00078e02ff */
.L_x_146:
[----:B------:R-:W-:Y:S05]  /*4120*/  BSYNC B1 ;  /* 0x0000000000017941 */ /* 0x000fea0003800000 */
.L_x_145:
[----:B--2---:R-:W-:Y:S01]  /*4130*/  @!P3 IMAD R91, R142, R154, R167 ;  /* 0x0000009a8e5bb224 */ /* 0x004fe200078e02a7 */
[----:B------:R-:W-:Y:S04]  /*4140*/  BSSY B1, `(.L_x_147) ;  /* 0x0000006000017945 */ /* 0x000fe80003800000 */
[----:B------:R2:W-:Y:S01]  /*4150*/  @!P3 STG.E.U8 desc[UR36][R12.64+0x68], R91 ;  /* 0x0000685b0c00b986 */ /* 0x0005e2000c101124 */
[----:B------:R-:W-:Y:S05]  /*4160*/  @P4 BRA `(.L_x_148) ;  /* 0x00000000000c4947 */ /* 0x000fea0003800000 */
[----:B------:R-:W5:Y:S02]  /*4170*/  LDG.E.U8 R156, desc[UR36][R88.64+0x69] ;  /* 0x00006924589c7981 */ /* 0x000f64000c1e1100 */
[----:B-----5:R-:W-:-:S05]  /*4180*/  PRMT R22, R156, 0x8880, RZ ;  /* 0x000088809c167816 */ /* 0x020fca00000000ff */
[----:B------:R-:W-:-:S07]  /*4190*/  IMAD R167, R22, R155, RZ ;  /* 0x0000009b16a77224 */ /* 0x000fce00078e02ff */
.L_x_148:
[----:B------:R-:W-:Y:S05]  /*41a0*/  BSYNC B1 ;  /* 0x0000000000017941 */ /* 0x000fea0003800000 */
.L_x_147:
        /* <DEDUP_REMOVED lines=10> */
.L_x_150:
[----:B------:R-:W-:Y:S05]  /*4250*/  BSYNC B1 ;  /* 0x0000000000017941 */ /* 0x000fea0003800000 */
.L_x_149:
[----:B--2---:R-:W-:Y:S01]  /*4260*/  @!P2 IMAD R91, R144, R154, R167 ;  /* 0x0000009a905ba224 */ /* 0x004fe200078e02a7 */
[----:B------:R-:W-:Y:S04]  /*4270*/  BSSY B1, `(.L_x_151) ;  /* 0x0000006000017945 */ /* 0x000fe80003800000 */
[----:B------:R2:W-:Y:S01]  /*4280*/  @!P2 STG.E.U8 desc[UR36][R158.64+0x70], R91 ;  /* 0x0000705b9e00a986 */ /* 0x0005e2000c101124 */
[----:B------:R-:W-:Y:S05]  /*4290*/  @P3 BRA `(.L_x_152) ;  /* 0x00000000000c3947 */ /* 0x000fea0003800000 */
[----:B------:R-:W5:Y:S02]  /*42a0*/  LDG.E.U8 R156, desc[UR36][R162.64+0x71] ;  /* 0x00007124a29c7981 */ /* 0x000f64000c1e1100 */
[----:B-----5:R-:W-:-:S05]  /*42b0*/  PRMT R22, R156, 0x8880, RZ ;  /* 0x000088809c167816 */ /* 0x020fca00000000ff */
[----:B------:R-:W-:-:S07]  /*42c0*/  IMAD R167, R22, R155, RZ ;  /* 0x0000009b16a77224 */ /* 0x000fce00078e02ff */
.L_x_152:
[----:B------:R-:W-:Y:S05]  /*42d0*/  BSYNC B1 ;  /* 0x0000000000017941 */ /* 0x000fea0003800000 */
.L_x_151:
[----:B------:R-:W-:Y:S01]  /*42e0*/  @!P3 IMAD R145, R145, R154, R167 ;  /* 0x0000009a9191b224 */ /* 0x000fe200078e02a7 */
[----:B------:R-:W-:Y:S04]  /*42f0*/  BSSY B1, `(.L_x_153) ;  /* 0x0000006000017945 */ /* 0x000fe80003800000 */
[----:B------:R0:W-:Y:S01]  /*4300*/  @!P3 STG.E.U8 desc[UR36][R158.64+0x71], R145 ;  /* 0x000071919e00b986 */ /* 0x0001e2000c101124 */
[----:B------:R-:W-:Y:S05]  /*4310*/  @P4 BRA `(.L_x_154) ;  /* 0x00000000000c4947 */ /* 0x000fea0003800000 */
[----:B------:R-:W5:Y:S02]  /*4320*/  LDG.E.U8 R156, desc[UR36][R88.64+0x70] ;  /* 0x00007024589c7981 */ /* 0x000f64000c1e1100 */
[----:B-----5:R-:W-:-:S05]  /*4330*/  PRMT R22, R156, 0x8880, RZ ;  /* 0x000088809c167816 */ /* 0x020fca00000000ff */
[----:B------:R-:W-:-:S07]  /*4340*/  IMAD R167, R22, R155, RZ ;  /* 0x0000009b16a77224 */ /* 0x000fce00078e02ff */
.L_x_154:
[----:B------:R-:W-:Y:S05]  /*4350*/  BSYNC B1 ;  /* 0x0000000000017941 */ /* 0x000fea0003800000 */
.L_x_153:
[----:B------:R-:W-:Y:S01]  /*4360*/  ISETP.LT.OR P2, PT, R164, 0x72, !P0 ;  /* 0x00000072a400780c */ /* 0x000fe20004741670 */
[----:B--2---:R-:W-:Y:S01]  /*4370*/  @!P4 IMAD R91, R146, R154, R167 ;  /* 0x0000009a925bc224 */ /* 0x004fe200078e02a7 */
[----:B------:R-:W-:Y:S01]  /*4380*/  BSSY B1, `(.L_x_155) ;  /* 0x0000009000017945 */ /* 0x000fe20003800000 */
[----:B------:R-:W-:-:S03]  /*4390*/  IADD3 R165, P3, R165, 0x80, RZ ;  /* 0x00000080a5a57810 */ /* 0x000fc60007f7e0ff */
[----:B------:R2:W-:Y:S01]  /*43a0*/  @!P4 STG.E.U8 desc[UR36][R12.64+0x70], R91 ;  /* 0x0000705b0c00c986 */ /* 0x0005e2000c101124 */
[C---:B------:R-:W-:Y:S02]  /*43b0*/  ISETP.LT.OR P4, PT, R164.reuse, 0x79, !P1 ;  /* 0x00000079a400780c */ /* 0x040fe40004f81670 */
[----:B------:R-:W-:-:S04]  /*43c0*/  ISETP.LT.OR P1, PT, R164, 0x7a, !P1 ;  /* 0x0000007aa400780c */ /* 0x000fc80004f21670 */
[----:B------:R-:W-:Y:S09]  /*43d0*/  @P2 BRA `(.L_x_156) ;  /* 0x00000000000c2947 */ /* 0x000ff20003800000 */
[----:B------:R-:W5:Y:S02]  /*43e0*/  LDG.E.U8 R156, desc[UR36][R88.64+0x71] ;  /* 0x00007124589c7981 */ /* 0x000f64000c1e1100 */
[----:B-----5:R-:W-:-:S05]  /*43f0*/  PRMT R22, R156, 0x8880, RZ ;  /* 0x000088809c167816 */ /* 0x020fca00000000ff */
[----:B------:R-:W-:-:S07]  /*4400*/  IMAD R167, R22, R155, RZ ;  /* 0x0000009b16a77224 */ /* 0x000fce00078e02ff */
.L_x_156:
[----:B------:R-:W-:Y:S05]  /*4410*/  BSYNC B1 ;  /* 0x0000000000017941 */ /* 0x000fea0003800000 */
.L_x_155:
[----:B------:R-:W-:Y:S01]  /*4420*/  @!P2 IMAD R147, R147, R154, R167 ;  /* 0x0000009a9393a224 */ /* 0x000fe200078e02a7 */
[----:B------:R-:W-:Y:S04]  /*4430*/  BSSY B1, `(.L_x_157) ;  /* 0x0000006000017945 */ /* 0x000fe80003800000 */
[----:B------:R0:W-:Y:S01]  /*4440*/  @!P2 STG.E.U8 desc[UR36][R12.64+0x71], R147 ;  /* 0x000071930c00a986 */ /* 0x0001e2000c101124 */
[----:B------:R-:W-:Y:S05]  /*4450*/  @P4 BRA `(.L_x_158) ;  /* 0x00000000000c4947 */ /* 0x000fea0003800000 */
[----:B------:R-:W5:Y:S02]  /*4460*/  LDG.E.U8 R156, desc[UR36][R162.64+0x78] ;  /* 0x00007824a29c7981 */ /* 0x000f64000c1e1100 */
[----:B-----5:R-:W-:-:S05]  /*4470*/  PRMT R22, R156, 0x8880, RZ ;  /* 0x000088809c167816 */ /* 0x020fca00000000ff */
[----:B------:R-:W-:-:S07]  /*4480*/  IMAD R167, R22, R155, RZ ;  /* 0x0000009b16a77224 */ /* 0x000fce00078e02ff */
.L_x_158:
[----:B------:R-:W-:Y:S05]  /*4490*/  BSYNC B1 ;  /* 0x0000000000017941 */ /* 0x000fea0003800000 */
.L_x_157:
[----:B--2---:R-:W-:Y:S01]  /*44a0*/  @!P4 IMAD R91, R148, R154, R167 ;  /* 0x0000009a945bc224 */ /* 0x004fe200078e02a7 */
[----:B------:R-:W-:Y:S04]  /*44b0*/  BSSY B1, `(.L_x_159) ;  /* 0x0000006000017945 */ /* 0x000fe80003800000 */
[----:B------:R2:W-:Y:S01]  /*44c0*/  @!P4 STG.E.U8 desc[UR36][R158.64+0x78], R91 ;  /* 0x0000785b9e00c986 */ /* 0x0005e2000c101124 */
[----:B------:R-:W-:Y:S05]  /*44d0*/  @P1 BRA `(.L_x_160) ;  /* 0x00000000000c1947 */ /* 0x000fea0003800000 */
[----:B------:R-:W5:Y:S02]  /*44e0*/  LDG.E.U8 R156, desc[UR36][R162.64+0x79] ;  /* 0x00007924a29c7981 */ /* 0x000f64000c1e1100 */
[----:B-----5:R-:W-:-:S05]  /*44f0*/  PRMT R22, R156, 0x8880, RZ ;  /* 0x000088809c167816 */ /* 0x020fca00000000ff */
[----:B------:R-:W-:-:S07]  /*4500*/  IMAD R167, R22, R155, RZ ;  /* 0x0000009b16a77224 */ /* 0x000fce00078e02ff */
.L_x_160:
[----:B------:R-:W-:Y:S05]  /*4510*/  BSYNC B1 ;  /* 0x0000000000017941 */ /* 0x000fea0003800000 */
.L_x_159:
[----:B------:R-:W-:Y:S01]  /*4520*/  IMAD.X R5, RZ, RZ, R5, P3 ;  /* 0x000000ffff057224 */ /* 0x000fe200018e0605 */
[C---:B------:R-:W-:Y:S01]  /*4530*/  ISETP.LT.OR P3, PT, R164.reuse, 0x79, !P0 ;  /* 0x00000079a400780c */ /* 0x040fe20004761670 */
[----:B------:R-:W-:Y:S01]  /*4540*/  @!P1 IMAD R149, R149, R154, R167 ;  /* 0x0000009a95959224 */ /* 0x000fe200078e02a7 */
[----:B------:R-:W-:Y:S01]  /*4550*/  ISETP.GE.AND P2, PT, R3, 0x81, PT ;  /* 0x000000810300780c */ /* 0x000fe20003f46270 */
[-C--:B--2---:R-:W-:Y:S01]  /*4560*/  IMAD.WIDE.U32 R90, R165, R14.reuse, R152 ;  /* 0x0000000ea55a7225 */ /* 0x084fe200078e0098 */
[----:B------:R-:W-:Y:S01]  /*4570*/  BSSY B1, `(.L_x_161) ;  /* 0x000000b000017945 */ /* 0x000fe20003800000 */
[C---:B------:R-:W-:Y:S01]  /*4580*/  ISETP.LT.OR P0, PT, R164.reuse, 0x7a, !P0 ;  /* 0x0000007aa400780c */ /* 0x040fe20004701670 */
[----:B------:R2:W-:Y:S01]  /*4590*/  @!P1 STG.E.U8 desc[UR36][R158.64+0x79], R149 ;  /* 0x000079959e009986 */ /* 0x0005e2000c101124 */
[----:B------:R-:W-:Y:S01]  /*45a0*/  IMAD R22, R5, R14, RZ ;  /* 0x0000000e05167224 */ /* 0x000fe200078e02ff */
[----:B------:R-:W-:Y:S02]  /*45b0*/  ISETP.LT.OR P1, PT, R164, 0x1, !P2 ;  /* 0x00000001a400780c */ /* 0x000fe40005721670 */
[----:B------:R-:W-:Y:S01]  /*45c0*/  IADD3 R4, P4, R90, R10, RZ ;  /* 0x0000000a5a047210 */ /* 0x000fe20007f9e0ff */
[----:B---3--:R-:W-:-:S02]  /*45d0*/  IMAD R93, R165, R15, R22 ;  /* 0x0000000fa55d7224 */ /* 0x008fc400078e0216 */
[----:B------:R-:W-:Y:S10]  /*45e0*/  @P3 BRA `(.L_x_162) ;  /* 0x00000000000c3947 */ /* 0x000ff40003800000 */
[----:B------:R-:W3:Y:S02]  /*45f0*/  LDG.E.U8 R156, desc[UR36][R88.64+0x78] ;  /* 0x00007824589c7981 */ /* 0x000ee4000c1e1100 */
[----:B---3--:R-:W-:-:S05]  /*4600*/  PRMT R22, R156, 0x8880, RZ ;  /* 0x000088809c167816 */ /* 0x008fca00000000ff */
[----:B------:R-:W-:-:S07]  /*4610*/  IMAD R167, R22, R155, RZ ;  /* 0x0000009b16a77224 */ /* 0x000fce00078e02ff */
.L_x_162:
[----:B------:R-:W-:Y:S05]  /*4620*/  BSYNC B1 ;  /* 0x0000000000017941 */ /* 0x000fea0003800000 */
.L_x_161:
[----:B------:R-:W-:Y:S01]  /*4630*/  @!P3 IMAD R15, R150, R154, R167 ;  /* 0x0000009a960fb224 */ /* 0x000fe200078e02a7 */
[----:B------:R-:W-:Y:S01]  /*4640*/  BSSY B1, `(.L_x_163) ;  /* 0x0000007000017945 */ /* 0x000fe20003800000 */
[----:B------:R-:W-:-:S03]  /*4650*/  IADD3.X R5, R11, R91, R93, P4, !PT ;  /* 0x0000005b0b057210 */ /* 0x000fc600027fe45d */
[----:B------:R3:W-:Y:S01]  /*4660*/  @!P3 STG.E.U8 desc[UR36][R12.64+0x78], R15 ;  /* 0x0000780f0c00b986 */ /* 0x0007e2000c101124 */
[----:B------:R-:W-:Y:S05]  /*4670*/  @P0 BRA `(.L_x_164) ;  /* 0x00000000000c0947 */ /* 0x000fea0003800000 */
[----:B------:R-:W5:Y:S02]  /*4680*/  LDG.E.U8 R156, desc[UR36][R88.64+0x79] ;  /* 0x00007924589c7981 */ /* 0x000f64000c1e1100 */
[----:B-----5:R-:W-:-:S05]  /*4690*/  PRMT R22, R156, 0x8880, RZ ;  /* 0x000088809c167816 */ /* 0x020fca00000000ff */
[----:B------:R-:W-:-:S07]  /*46a0*/  IMAD R167, R22, R155, RZ ;  /* 0x0000009b16a77224 */ /* 0x000fce00078e02ff */
.L_x_164:
[----:B------:R-:W-:Y:S05]  /*46b0*/  BSYNC B1 ;  /* 0x0000000000017941 */ /* 0x000fea0003800000 */
.L_x_163:
[----:B------:R-:W-:Y:S01]  /*46c0*/  @!P0 IMAD R151, R151, R154, R167 ;  /* 0x0000009a97978224 */ /* 0x000fe200078e02a7 */
[----:B------:R-:W-:Y:S04]  /*46d0*/  BSSY B1, `(.L_x_165) ;  /* 0x0000006000017945 */ /* 0x000fe80003800000 */
[----:B------:R0:W-:Y:S01]  /*46e0*/  @!P0 STG.E.U8 desc[UR36][R12.64+0x79], R151 ;  /* 0x000079970c008986 */ /* 0x0001e2000c101124 */
[----:B------:R-:W-:Y:S05]  /*46f0*/  @P1 BRA `(.L_x_166) ;  /* 0x00000000000c1947 */ /* 0x000fea0003800000 */
[----:B------:R-:W0:Y:S02]  /*4700*/  LDG.E.U8 R156, desc[UR36][R4.64] ;  /* 0x00000024049c7981 */ /* 0x000e24000c1e1100 */
[----:B01-34-:R-:W-:-:S05]  /*4710*/  PRMT R12, R156, 0x8880, RZ ;  /* 0x000088809c0c7816 */ /* 0x01bfca00000000ff */
[----:B------:R-:W-:-:S07]  /*4720*/  IMAD R167, R12, R155, RZ ;  /* 0x0000009b0ca77224 */ /* 0x000fce00078e02ff */
.L_x_166:
[----:B------:R-:W-:Y:S05]  /*4730*/  BSYNC B1 ;  /* 0x0000000000017941 */ /* 0x000fea0003800000 */
.L_x_165:
[----:B01-34-:R-:W-:Y:S01]  /*4740*/  @!P1 IMAD R13, R24, R154, R167 ;  /* 0x0000009a180d9224 */ /* 0x01bfe200078e02a7 */
[----:B------:R-:W-:Y:S01]  /*4750*/  BSSY B1, `(.L_x_167) ;  /* 0x000000b000017945 */ /* 0x000fe20003800000 */
[----:B------:R-:W-:Y:S01]  /*4760*/  IMAD.WIDE.U32 R14, R165, R14, R160 ;  /* 0x0000000ea50e7225 */ /* 0x000fe200078e00a0 */
[----:B------:R-:W-:Y:S02]  /*4770*/  ISETP.GE.AND P0, PT, R3, 0x89, PT ;  /* 0x000000890300780c */ /* 0x000fe40003f06270 */
[----:B------:R0:W-:Y:S01]  /*4780*/  @!P1 STG.E.U8 desc[UR36][R6.64], R13 ;  /* 0x0000000d06009986 */ /* 0x0001e2000c101124 */
[----:B------:R-:W-:Y:S02]  /*4790*/  ISETP.LT.OR P1, PT, R164, 0x2, !P2 ;  /* 0x00000002a400780c */ /* 0x000fe40005721670 */
[----:B------:R-:W-:Y:S01]  /*47a0*/  IADD3 R10, P3, P4, R20, R10, R14 ;  /* 0x0000000a140a7210 */ /* 0x000fe20007c7e00e */
[----:B------:R-:W-:-:S10]  /*47b0*/  IMAD.IADD R14, R93, 0x1, R15 ;  /* 0x000000015d0e7824 */ /* 0x000fd400078e020f */
[----:B0-----:R-:W-:Y:S05]  /*47c0*/  @P1 BRA `(.L_x_168) ;  /* 0x00000000000c1947 */ /* 0x001fea0003800000 */
[----:B------:R-:W3:Y:S02]  /*47d0*/  LDG.E.U8 R156, desc[UR36][R4.64+0x1] ;  /* 0x00000124049c7981 */ /* 0x000ee4000c1e1100 */
[----:B---3--:R-:W-:-:S05]  /*47e0*/  PRMT R12, R156, 0x8880, RZ ;  /* 0x000088809c0c7816 */ /* 0x008fca00000000ff */
[----:B------:R-:W-:-:S07]  /*47f0*/  IMAD R167, R12, R155, RZ ;  /* 0x0000009b0ca77224 */ /* 0x000fce00078e02ff */
.L_x_168:
[----:B------:R-:W-:Y:S05]  /*4800*/  BSYNC B1 ;  /* 0x0000000000017941 */ /* 0x000fea0003800000 */
.L_x_167:
[----:B------:R-:W-:Y:S01]  /*4810*/  IADD3.X R11, R153, R11, R14, P3, P4 ;  /* 0x0000000b990b7210 */ /* 0x000fe20001fe840e */
[----:B------:R-:W-:Y:S01]  /*4820*/  @!P1 IMAD R25, R25, R154, R167 ;  /* 0x0000009a19199224 */ /* 0x000fe200078e02a7 */
[C---:B------:R-:W-:Y:S01]  /*4830*/  ISETP.LT.OR P3, PT, R164.reuse, 0x1, !P0 ;  /* 0x00000001a400780c */ /* 0x040fe20004761670 */
[----:B------:R-:W-:Y:S01]  /*4840*/  BSSY B1, `(.L_x_169) ;  /* 0x0000008000017945 */ /* 0x000fe20003800000 */
[C---:B------:R-:W-:Y:S02]  /*4850*/  ISETP.LT.OR P4, PT, R164.reuse, 0x9, !P2 ;  /* 0x00000009a400780c */ /* 0x040fe40005781670 */
[----:B------:R0:W-:Y:S01]  /*4860*/  @!P1 STG.E.U8 desc[UR36][R6.64+0x1], R25 ;  /* 0x0000011906009986 */ /* 0x0001e2000c101124 */
[----:B------:R-:W-:-:S08]  /*4870*/  ISETP.LT.OR P1, PT, R164, 0x2, !P0 ;  /* 0x00000002a400780c */ /* 0x000fd00004721670 */
[----:B------:R-:W-:Y:S05]  /*4880*/  @P3 BRA `(.L_x_170) ;  /* 0x00000000000c3947 */ /* 0x000fea0003800000 */
[----:B------:R-:W3:Y:S02]  /*4890*/  LDG.E.U8 R156, desc[UR36][R10.64] ;  /* 0x000000240a9c7981 */ /* 0x000ee4000c1e1100 */
[----:B---3--:R-:W-:-:S05]  /*48a0*/  PRMT R12, R156, 0x8880, RZ ;  /* 0x000088809c0c7816 */ /* 0x008fca00000000ff */
[----:B------:R-:W-:-:S07]  /*48b0*/  IMAD R167, R12, R155, RZ ;  /* 0x0000009b0ca77224 */ /* 0x000fce00078e02ff */
.L_x_170:
[----:B------:R-:W-:Y:S05]  /*48c0*/  BSYNC B1 ;  /* 0x0000000000017941 */ /* 0x000fea0003800000 */
.L_x_169:
[----:B------:R-:W-:Y:S01]  /*48d0*/  @!P3 IMAD R3, R26, R154, R167 ;  /* 0x0000009a1a03b224 */ /* 0x000fe200078e02a7 */
[----:B------:R-:W-:Y:S04]  /*48e0*/  BSSY B1, `(.L_x_171) ;  /* 0x0000006000017945 */ /* 0x000fe80003800000 */
[----:B------:R1:W-:Y:S01]  /*48f0*/  @!P3 STG.E.U8 desc[UR36][R8.64], R3 ;  /* 0x000000030800b986 */ /* 0x0003e2000c101124 */
[----:B------:R-:W-:Y:S05]  /*4900*/  @P1 BRA `(.L_x_172) ;  /* 0x00000000000c1947 */ /* 0x000fea0003800000 */
[----:B------:R-:W3:Y:S02]  /*4910*/  LDG.E.U8 R156, desc[UR36][R10.64+0x1] ;  /* 0x000001240a9c7981 */ /* 0x000ee4000c1e1100 */
[----:B---3--:R-:W-:-:S05]  /*4920*/  PRMT R12, R156, 0x8880, RZ ;  /* 0x000088809c0c7816 */ /* 0x008fca00000000ff */
[----:B------:R-:W-:-:S07]  /*4930*/  IMAD R167, R12, R155, RZ ;  /* 0x0000009b0ca77224 */ /* 0x000fce00078e02ff */
.L_x_172:
[----:B------:R-:W-:Y:S05]  /*4940*/  BSYNC B1 ;  /* 0x0000000000017941 */ /* 0x000fea0003800000 */
.L_x_171:
[----:B------:R-:W-:Y:S01]  /*4950*/  @!P1 IMAD R27, R27, R154, R167 ;  /* 0x0000009a1b1b9224 */ /* 0x000fe200078e02a7 */
[----:B------:R-:W-:Y:S04]  /*4960*/  BSSY B1, `(.L_x_173) ;  /* 0x0000006000017945 */ /* 0x000fe80003800000 */
[----:B------:R3:W-:Y:S01]  /*4970*/  @!P1 STG.E.U8 desc[UR36][R8.64+0x1], R27 ;  /* 0x0000011b08009986 */ /* 0x0007e2000c101124 */
[----:B------:R-:W-:Y:S05]  /*4980*/  @P4 BRA `(.L_x_174) ;  /* 0x00000000000c4947 */ /* 0x000fea0003800000 */
[----:B------:R-:W4:Y:S02]  /*4990*/  LDG.E.U8 R156, desc[UR36][R4.64+0x8] ;  /* 0x00000824049c7981 */ /* 0x000f24000c1e1100 */
[----:B----4-:R-:W-:-:S05]  /*49a0*/  PRMT R12, R156, 0x8880, RZ ;  /* 0x000088809c0c7816 */ /* 0x010fca00000000ff */
[----:B------:R-:W-:-:S07]  /*49b0*/  IMAD R167, R12, R155, RZ ;  /* 0x0000009b0ca77224 */ /* 0x000fce00078e02ff */
.L_x_174:
[----:B------:R-:W-:Y:S05]  /*49c0*/  BSYNC B1 ;  /* 0x0000000000017941 */ /* 0x000fea0003800000 */
.L_x_173:
[----:B------:R-:W-:Y:S01]  /*49d0*/  ISETP.LT.OR P1, PT, R164, 0xa, !P2 ;  /* 0x0000000aa400780c */ /* 0x000fe20005721670 */
[----:B-1----:R-:W-:Y:S01]  /*49e0*/  @!P4 IMAD R3, R28, R154, R167 ;  /* 0x0000009a1c03c224 */ /* 0x002fe200078e02a7 */
[----:B------:R-:W-:Y:S01]  /*49f0*/  BSSY B1, `(.L_x_175) ;  /* 0x0000008000017945 */ /* 0x000fe20003800000 */
[----:B------:R-:W-:-:S03]  /*4a00*/  ISETP.LT.OR P3, PT, R164, 0x9, !P0 ;  /* 0x00000009a400780c */ /* 0x000fc60004761670 */
[----:B------:R1:W-:Y:S01]  /*4a10*/  @!P4 STG.E.U8 desc[UR36][R6.64+0x8], R3 ;  /* 0x000008030600c986 */ /* 0x0003e2000c101124 */
[----:B------:R-:W-:-:S06]  /*4a20*/  ISETP.LT.OR P4, PT, R164, 0xa, !P0 ;  /* 0x0000000aa400780c */ /* 0x000fcc0004781670 */
[----:B------:R-:W-:Y:S07]  /*4a30*/  @P1 BRA `(.L_x_176) ;  /* 0x00000000000c1947 */ /* 0x000fee0003800000 */
[----:B------:R-:W4:Y:S02]  /*4a40*/  LDG.E.U8 R156, desc[UR36][R4.64+0x9] ;  /* 0x00000924049c7981 */ /* 0x000f24000c1e1100 */
[----:B----4-:R-:W-:-:S05]  /*4a50*/  PRMT R12, R156, 0x8880, RZ ;  /* 0x000088809c0c7816 */ /* 0x010fca00000000ff */
[----:B------:R-:W-:-:S07]  /*4a60*/  IMAD R167, R12, R155, RZ ;  /* 0x0000009b0ca77224 */ /* 0x000fce00078e02ff */
.L_x_176:
[----:B------:R-:W-:Y:S05]  /*4a70*/  BSYNC B1 ;  /* 0x0000000000017941 */ /* 0x000fea0003800000 */
.L_x_175:
[----:B------:R-:W-:Y:S01]  /*4a80*/  @!P1 IMAD R29, R29, R154, R167 ;  /* 0x0000009a1d1d9224 */ /* 0x000fe200078e02a7 */
[----:B------:R-:W-:Y:S04]  /*4a90*/  BSSY B1, `(.L_x_177) ;  /* 0x0000006000017945 */ /* 0x000fe80003800000 */
[----:B------:R4:W-:Y:S01]  /*4aa0*/  @!P1 STG.E.U8 desc[UR36][R6.64+0x9], R29 ;  /* 0x0000091d06009986 */ /* 0x0009e2000c101124 */
[----:B------:R-:W-:Y:S05]  /*4ab0*/  @P3 BRA `(.L_x_178) ;  /* 0x00000000000c3947 */ /* 0x000fea0003800000 */
[----:B------:R-:W5:Y:S02]  /*4ac0*/  LDG.E.U8 R156, desc[UR36][R10.64+0x8] ;  /* 0x000008240a9c7981 */ /* 0x000f64000c1e1100 */
[----:B-----5:R-:W-:-:S05]  /*4ad0*/  PRMT R12, R156, 0x8880, RZ ;  /* 0x000088809c0c7816 */ /* 0x020fca00000000ff */
[----:B------:R-:W-:-:S07]  /*4ae0*/  IMAD R167, R12, R155, RZ ;  /* 0x0000009b0ca77224 */ /* 0x000fce00078e02ff */
.L_x_178:
[----:B------:R-:W-:Y:S05]  /*4af0*/  BSYNC B1 ;  /* 0x0000000000017941 */ /* 0x000fea0003800000 */
.L_x_177:
[----:B-1----:R-:W-:Y:S01]  /*4b00*/  @!P3 IMAD R3, R30, R154, R167 ;  /* 0x0000009a1e03b224 */ /* 0x002fe200078e02a7 */
[----:B------:R-:W-:Y:S04]  /*4b10*/  BSSY B1, `(.L_x_179) ;  /* 0x0000006000017945 */ /* 0x000fe80003800000 */
[----:B------:R1:W-:Y:S01]  /*4b20*/  @!P3 STG.E.U8 desc[UR36][R8.64+0x8], R3 ;  /* 0x000008030800b986 */ /* 0x0003e2000c101124 */
[----:B------:R-:W-:Y:S05]  /*4b30*/  @P4 BRA `(.L_x_180) ;  /* 0x00000000000c4947 */ /* 0x000fea0003800000 */
[----:B------:R-:W5:Y:S02]  /*4b40*/  LDG.E.U8 R156, desc[UR36][R10.64+0x9] ;  /* 0x000009240a9c7981 */ /* 0x000f64000c1e1100 */
[----:B-----5:R-:W-:-:S05]  /*4b50*/  PRMT R12, R156, 0x8880, RZ ;  /* 0x000088809c0c7816 */ /* 0x020fca00000000ff */
[----:B------:R-:W-:-:S07]  /*4b60*/  IMAD R167, R12, R155, RZ ;  /* 0x0000009b0ca77224 */ /* 0x000fce00078e02ff */
.L_x_180:
[----:B------:R-:W-:Y:S05]  /*4b70*/  BSYNC B1 ;  /* 0x0000000000017941 */ /* 0x000fea0003800000 */
.L_x_179:
        /* <DEDUP_REMOVED lines=10> */
.L_x_182:
[----:B------:R-:W-:Y:S05]  /*4c20*/  BSYNC B1 ;  /* 0x0000000000017941 */ /* 0x000fea0003800000 */
.L_x_181:
[----:B-1----:R-:W-:Y:S01]  /*4c30*/  @!P1 IMAD R3, R32, R154, R167 ;  /* 0x0000009a20039224 */ /* 0x002fe200078e02a7 */
[----:B------:R-:W-:Y:S04]  /*4c40*/  BSSY B1, `(.L_x_183) ;  /* 0x0000006000017945 */ /* 0x000fe80003800000 */
[----:B------:R1:W-:Y:S01]  /*4c50*/  @!P1 STG.E.U8 desc[UR36][R6.64+0x10], R3 ;  /* 0x0000100306009986 */ /* 0x0003e2000c101124 */
[----:B------:R-:W-:Y:S05]  /*4c60*/  @P3 BRA `(.L_x_184) ;  /* 0x00000000000c3947 */ /* 0x000fea0003800000 */
[----:B------:R-:W5:Y:S02]  /*4c70*/  LDG.E.U8 R156, desc[UR36][R4.64+0x11] ;  /* 0x00001124049c7981 */ /* 0x000f64000c1e1100 */
[----:B-----5:R-:W-:-:S05]  /*4c80*/  PRMT R12, R156, 0x8880, RZ ;  /* 0x000088809c0c7816 */ /* 0x020fca00000000ff */
[----:B------:R-:W-:-:S07]  /*4c90*/  IMAD R167, R12, R155, RZ ;  /* 0x0000009b0ca77224 */ /* 0x000fce00078e02ff */
.L_x_184:
[----:B------:R-:W-:Y:S05]  /*4ca0*/  BSYNC B1 ;  /* 0x0000000000017941 */ /* 0x000fea0003800000 */
.L_x_183:
[----:B------:R-:W-:Y:S01]  /*4cb0*/  @!P3 IMAD R33, R33, R154, R167 ;  /* 0x0000009a2121b224 */ /* 0x000fe200078e02a7 */
[----:B------:R-:W-:Y:S04]  /*4cc0*/  BSSY B1, `(.L_x_185) ;  /* 0x0000006000017945 */ /* 0x000fe80003800000 */
[----:B------:R0:W-:Y:S01]  /*4cd0*/  @!P3 STG.E.U8 desc[UR36][R6.64+0x11], R33 ;  /* 0x000011210600b986 */ /* 0x0001e2000c101124 */
[----:B------:R-:W-:Y:S05]  /*4ce0*/  @P4 BRA `(.L_x_186) ;  /* 0x00000000000c4947 */ /* 0x000fea0003800000 */
[----:B------:R-:W5:Y:S02]  /*4cf0*/  LDG.E.U8 R156, desc[UR36][R10.64+0x10] ;  /* 0x000010240a9c7981 */ /* 0x000f64000c1e1100 */
[----:B-----5:R-:W-:-:S05]  /*4d00*/  PRMT R12, R156, 0x8880, RZ ;  /* 0x000088809c0c7816 */ /* 0x020fca00000000ff */
[----:B------:R-:W-:-:S07]  /*4d10*/  IMAD R167, R12, R155, RZ ;  /* 0x0000009b0ca77224 */ /* 0x000fce00078e02ff */
.L_x_186:
[----:B------:R-:W-:Y:S05]  /*4d20*/  BSYNC B1 ;  /* 0x0000000000017941 */ /* 0x000fea0003800000 */
.L_x_185:
[----:B------:R-:W-:Y:S01]  /*4d30*/  ISETP.LT.OR P1, PT, R164, 0x12, !P0 ;  /* 0x00000012a400780c */ /* 0x000fe20004721670 */
[----:B-1----:R-:W-:Y:S01]  /*4d40*/  @!P4 IMAD R3, R34, R154, R167 ;  /* 0x0000009a2203c224 */ /* 0x002fe200078e02a7 */
        /* <DEDUP_REMOVED lines=8> */
.L_x_188:
[----:B------:R-:W-:Y:S05]  /*4dd0*/  BSYNC B1 ;  /* 0x0000000000017941 */ /* 0x000fea0003800000 */
.L_x_187:
[----:B------:R-:W-:Y:S01]  /*4de0*/  @!P1 IMAD R35, R35, R154, R167 ;  /* 0x0000009a23239224 */ /* 0x000fe200078e02a7 */
[----:B------:R-:W-:Y:S04]  /*4df0*/  BSSY B1, `(.L_x_189) ;  /* 0x0000006000017945 */ /* 0x000fe80003800000 */
[----:B------:R0:W-:Y:S01]  /*4e00*/  @!P1 STG.E.U8 desc[UR36][R8.64+0x11], R35 ;  /* 0x0000112308009986 */ /* 0x0001e2000c101124 */
[----:B------:R-:W-:Y:S05]  /*4e10*/  @P3 BRA `(.L_x_190) ;  /* 0x00000000000c3947 */ /* 0x000fea0003800000 */
[----:B------:R-:W5:Y:S02]  /*4e20*/  LDG.E.U8 R156, desc[UR36][R4.64+0x18] ;  /* 0x00001824049c7981 */ /* 0x000f64000c1e1100 */
[----:B-----5:R-:W-:-:S05]  /*4e30*/  PRMT R12, R156, 0x8880, RZ ;  /* 0x000088809c0c7816 */ /* 0x020fca00000000ff */
[----:B------:R-:W-:-:S07]  /*4e40*/  IMAD R167, R12, R155, RZ ;  /* 0x0000009b0ca77224 */ /* 0x000fce00078e02ff */
.L_x_190:
[----:B------:R-:W-:Y:S05]  /*4e50*/  BSYNC B1 ;  /* 0x0000000000017941 */ /* 0x000fea0003800000 */
.L_x_189:
[----:B-1----:R-:W-:Y:S01]  /*4e60*/  @!P3 IMAD R3, R36, R154, R167 ;  /* 0x0000009a2403b224 */ /* 0x002fe200078e02a7 */
[----:B------:R-:W-:Y:S04]  /*4e70*/  BSSY B1, `(.L_x_191) ;  /* 0x0000006000017945 */ /* 0x000fe80003800000 */
[----:B------:R1:W-:Y:S01]  /*4e80*/  @!P3 STG.E.U8 desc[UR36][R6.64+0x18], R3 ;  /* 0x000018030600b986 */ /* 0x0003e2000c101124 */
[----:B------:R-:W-:Y:S05]  /*4e90*/  @P4 BRA `(.L_x_192) ;  /* 0x00000000000c4947 */ /* 0x000fea0003800000 */
[----:B------:R-:W5:Y:S02]  /*4ea0*/  LDG.E.U8 R156, desc[UR36][R4.64+0x19] ;  /* 0x00001924049c7981 */ /* 0x000f64000c1e1100 */
[----:B-----5:R-:W-:-:S05]  /*4eb0*/  PRMT R12, R156, 0x8880, RZ ;  /* 0x000088809c0c7816 */ /* 0x020fca00000000ff */
[----:B------:R-:W-:-:S07]  /*4ec0*/  IMAD R167, R12, R155, RZ ;  /* 0x0000009b0ca77224 */ /* 0x000fce00078e02ff */
.L_x_192:
[----:B------:R-:W-:Y:S05]  /*4ed0*/  BSYNC B1 ;  /* 0x0000000000017941 */ /* 0x000fea0003800000 */
.L_x_191:
        /* <DEDUP_REMOVED lines=10> */
.L_x_194:
[----:B------:R-:W-:Y:S05]  /*4f80*/  BSYNC B1 ;  /* 0x0000000000017941 */ /* 0x000fea0003800000 */
.L_x_193:
[----:B-1----:R-:W-:Y:S01]  /*4f90*/  @!P1 IMAD R3, R38, R154, R167 ;  /* 0x0000009a26039224 */ /* 0x002fe200078e02a7 */
[----:B------:R-:W-:Y:S04]  /*4fa0*/  BSSY B1, `(.L_x_195) ;  /* 0x0000006000017945 */ /* 0x000fe80003800000 */
[----:B------:R1:W-:Y:S01]  /*4fb0*/  @!P1 STG.E.U8 desc[UR36][R8.64+0x18], R3 ;  /* 0x0000180308009986 */ /* 0x0003e2000c101124 */
[----:B------:R-:W-:Y:S05]  /*4fc0*/  @P3 BRA `(.L_x_196) ;  /* 0x00000000000c3947 */ /* 0x000fea0003800000 */
[----:B------:R-:W5:Y:S02]  /*4fd0*/  LDG.E.U8 R156, desc[UR36][R10.64+0x19] ;  /* 0x000019240a9c7981 */ /* 0x000f64000c1e1100 */
[----:B-----5:R-:W-:-:S05]  /*4fe0*/  PRMT R12, R156, 0x8880, RZ ;  /* 0x000088809c0c7816 */ /* 0x020fca00000000ff */
[----:B------:R-:W-:-:S07]  /*4ff0*/  IMAD R167, R12, R155, RZ ;  /* 0x0000009b0ca77224 */ /* 0x000fce00078e02ff */
.L_x_196:
[----:B------:R-:W-:Y:S05]  /*5000*/  BSYNC B1 ;  /* 0x0000000000017941 */ /* 0x000fea0003800000 */
.L_x_195:
[----:B------:R-:W-:Y:S01]  /*5010*/  @!P3 IMAD R39, R39, R154, R167 ;  /* 0x0000009a2727b224 */ /* 0x000fe200078e02a7 */
[----:B------:R-:W-:Y:S04]  /*5020*/  BSSY B1, `(.L_x_197) ;  /* 0x0000006000017945 */ /* 0x000fe80003800000 */
[----:B------:R0:W-:Y:S01]  /*5030*/  @!P3 STG.E.U8 desc[UR36][R8.64+0x19], R39 ;  /* 0x000019270800b986 */ /* 0x0001e2000c101124 */
[----:B------:R-:W-:Y:S05]  /*5040*/  @P4 BRA `(.L_x_198) ;  /* 0x00000000000c4947 */ /* 0x000fea0003800000 */
[----:B------:R-:W5:Y:S02]  /*5050*/  LDG.E.U8 R156, desc[UR36][R4.64+0x20] ;  /* 0x00002024049c7981 */ /* 0x000f64000c1e1100 */
[----:B-----5:R-:W-:-:S05]  /*5060*/  PRMT R12, R156, 0x8880, RZ ;  /* 0x000088809c0c7816 */ /* 0x020fca00000000ff */
[----:B------:R-:W-:-:S07]  /*5070*/  IMAD R167, R12, R155, RZ ;  /* 0x0000009b0ca77224 */ /* 0x000fce00078e02ff */
.L_x_198:
[----:B------:R-:W-:Y:S05]  /*5080*/  BSYNC B1 ;  /* 0x0000000000017941 */ /* 0x000fea0003800000 */
.L_x_197:
        /* <DEDUP_REMOVED lines=10> */
.L_x_200:
[----:B------:R-:W-:Y:S05]  /*5130*/  BSYNC B1 ;  /* 0x0000000000017941 */ /* 0x000fea0003800000 */
.L_x_199:
[----:B------:R-:W-:Y:S01]  /*5140*/  @!P1 IMAD R41, R41, R154, R167 ;  /* 0x0000009a29299224 */ /* 0x000fe200078e02a7 */
[----:B------:R-:W-:Y:S04]  /*5150*/  BSSY B1, `(.L_x_201) ;  /* 0x0000006000017945 */ /* 0x000fe80003800000 */
[----:B------:R0:W-:Y:S01]  /*5160*/  @!P1 STG.E.U8 desc[UR36][R6.64+0x21], R41 ;  /* 0x0000212906009986 */ /* 0x0001e2000c101124 */
[----:B------:R-:W-:Y:S05]  /*5170*/  @P3 BRA `(.L_x_202) ;  /* 0x00000000000c3947 */ /* 0x000fea0003800000 */
[----:B------:R-:W5:Y:S02]  /*5180*/  LDG.E.U8 R156, desc[UR36][R10.64+0x20] ;  /* 0x000020240a9c7981 */ /* 0x000f64000c1e1100 */
[----:B-----5:R-:W-:-:S05]  /*5190*/  PRMT R12, R156, 0x8880, RZ ;  /* 0x000088809c0c7816 */ /* 0x020fca00000000ff */
[----:B------:R-:W-:-:S07]  /*51a0*/  IMAD R167, R12, R155, RZ ;  /* 0x0000009b0ca77224 */ /* 0x000fce00078e02ff */
.L_x_202:
[----:B------:R-:W-:Y:S05]  /*51b0*/  BSYNC B1 ;  /* 0x0000000000017941 */ /* 0x000fea0003800000 */
.L_x_201:
[----:B-1----:R-:W-:Y:S01]  /*51c0*/  @!P3 IMAD R3, R42, R154, R167 ;  /* 0x0000009a2a03b224 */ /* 0x002fe200078e02a7 */
[----:B------:R-:W-:Y:S04]  /*51d0*/  BSSY B1, `(.L_x_203) ;  /* 0x0000006000017945 */ /* 0x000fe80003800000 */
[----:B------:R1:W-:Y:S01]  /*51e0*/  @!P3 STG.E.U8 desc[UR36][R8.64+0x20], R3 ;  /* 0x000020030800b986 */ /* 0x0003e2000c101124 */
[----:B------:R-:W-:Y:S05]  /*51f0*/  @P4 BRA `(.L_x_204) ;  /* 0x00000000000c4947 */ /* 0x000fea0003800000 */
[----:B------:R-:W5:Y:S02]  /*5200*/  LDG.E.U8 R156, desc[UR36][R10.64+0x21] ;  /* 0x000021240a9c7981 */ /* 0x000f64000c1e1100 */
[----:B-----5:R-:W-:-:S05]  /*5210*/  PRMT R12, R156, 0x8880, RZ ;  /* 0x000088809c0c7816 */ /* 0x020fca00000000ff */
[----:B------:R-:W-:-:S07]  /*5220*/  IMAD R167, R12, R155, RZ ;  /* 0x0000009b0ca77224 */ /* 0x000fce00078e02ff */
.L_x_204:
[----:B------:R-:W-:Y:S05]  /*5230*/  BSYNC B1 ;  /* 0x0000000000017941 */ /* 0x000fea0003800000 */
.L_x_203:
        /* <DEDUP_REMOVED lines=10> */
.L_x_206:
[----:B------:R-:W-:Y:S05]  /*52e0*/  BSYNC B1 ;  /* 0x0000000000017941 */ /* 0x000fea0003800000 */
.L_x_205:
[----:B-1----:R-:W-:Y:S01]  /*52f0*/  @!P1 IMAD R3, R44, R154, R167 ;  /* 0x0000009a2c039224 */ /* 0x002fe200078e02a7 */
[----:B------:R-:W-:Y:S04]  /*5300*/  BSSY B1, `(.L_x_207) ;  /* 0x0000006000017945 */ /* 0x000fe80003800000 */
[----:B------:R1:W-:Y:S01]  /*5310*/  @!P1 STG.E.U8 desc[UR36][R6.64+0x28], R3 ;  /* 0x0000280306009986 */ /* 0x0003e2000c101124 */
[----:B------:R-:W-:Y:S05]  /*5320*/  @P3 BRA `(.L_x_208) ;  /* 0x00000000000c3947 */ /* 0x000fea0003800000 */
[----:B------:R-:W5:Y:S02]  /*5330*/  LDG.E.U8 R156, desc[UR36][R4.64+0x29] ;  /* 0x00002924049c7981 */ /* 0x000f64000c1e1100 */
[----:B-----5:R-:W-:-:S05]  /*5340*/  PRMT R12, R156, 0x8880, RZ ;  /* 0x000088809c0c7816 */ /* 0x020fca00000000ff */
[----:B------:R-:W-:-:S07]  /*5350*/  IMAD R167, R12, R155, RZ ;  /* 0x0000009b0ca77224 */ /* 0x000fce00078e02ff */
.L_x_208:
[----:B------:R-:W-:Y:S05]  /*5360*/  BSYNC B1 ;  /* 0x0000000000017941 */ /* 0x000fea0003800000 */
.L_x_207:
[----:B------:R-:W-:Y:S01]  /*5370*/  @!P3 IMAD R45, R45, R154, R167 ;  /* 0x0000009a2d2db224 */ /* 0x000fe200078e02a7 */
[----:B------:R-:W-:Y:S04]  /*5380*/  BSSY B1, `(.L_x_209) ;  /* 0x0000006000017945 */ /* 0x000fe80003800000 */
[----:B------:R0:W-:Y:S01]  /*5390*/  @!P3 STG.E.U8 desc[UR36][R6.64+0x29], R45 ;  /* 0x0000292d0600b986 */ /* 0x0001e2000c101124 */
[----:B------:R-:W-:Y:S05]  /*53a0*/  @P4 BRA `(.L_x_210) ;  /* 0x00000000000c4947 */ /* 0x000fea0003800000 */
[----:B------:R-:W5:Y:S02]  /*53b0*/  LDG.E.U8 R156, desc[UR36][R10.64+0x28] ;  /* 0x000028240a9c7981 */ /* 0x000f64000c1e1100 */
[----:B-----5:R-:W-:-:S05]  /*53c0*/  PRMT R12, R156, 0x8880, RZ ;  /* 0x000088809c0c7816 */ /* 0x020fca00000000ff */
[----:B------:R-:W-:-:S07]  /*53d0*/  IMAD R167, R12, R155, RZ ;  /* 0x0000009b0ca77224 */ /* 0x000fce00078e02ff */
.L_x_210:
[----:B------:R-:W-:Y:S05]  /*53e0*/  BSYNC B1 ;  /* 0x0000000000017941 */ /* 0x000fea0003800000 */
.L_x_209:
        /* <DEDUP_REMOVED lines=10> */
.L_x_212:
[----:B------:R-:W-:Y:S05]  /*5490*/  BSYNC B1 ;  /* 0x0000000000017941 */ /* 0x000fea0003800000 */
.L_x_211:
[----:B------:R-:W-:Y:S01]  /*54a0*/  @!P1 IMAD R47, R47, R154, R167 ;  /* 0x0000009a2f2f9224 */ /* 0x000fe200078e02a7 */
[----:B------:R-:W-:Y:S04]  /*54b0*/  BSSY B1, `(.L_x_213) ;  /* 0x0000006000017945 */ /* 0x000fe80003800000 */
[----:B------:R0:W-:Y:S01]  /*54c0*/  @!P1 STG.E.U8 desc[UR36][R8.64+0x29], R47 ;  /* 0x0000292f08009986 */ /* 0x0001e2000c101124 */
[----:B------:R-:W-:Y:S05]  /*54d0*/  @P3 BRA `(.L_x_214) ;  /* 0x00000000000c3947 */ /* 0x000fea0003800000 */
[----:B------:R-:W5:Y:S02]  /*54e0*/  LDG.E.U8 R156, desc[UR36][R4.64+0x30] ;  /* 0x00003024049c7981 */ /* 0x000f64000c1e1100 */
[----:B-----5:R-:W-:-:S05]  /*54f0*/  PRMT R12, R156, 0x8880, RZ ;  /* 0x000088809c0c7816 */ /* 0x020fca00000000ff */
[----:B------:R-:W-:-:S07]  /*5500*/  IMAD R167, R12, R155, RZ ;  /* 0x0000009b0ca77224 */ /* 0x000fce00078e02ff */
.L_x_214:
[----:B------:R-:W-:Y:S05]  /*5510*/  BSYNC B1 ;  /* 0x0000000000017941 */ /* 0x000fea0003800000 */
.L_x_213:
[----:B-1----:R-:W-:Y:S01]  /*5520*/  @!P3 IMAD R3, R48, R154, R167 ;  /* 0x0000009a3003b224 */ /* 0x002fe200078e02a7 */
[----:B------:R-:W-:Y:S04]  /*5530*/  BSSY B1, `(.L_x_215) ;  /* 0x0000006000017945 */ /* 0x000fe80003800000 */
[----:B------:R1:W-:Y:S01]  /*5540*/  @!P3 STG.E.U8 desc[UR36][R6.64+0x30], R3 ;  /* 0x000030030600b986 */ /* 0x0003e2000c101124 */
[----:B------:R-:W-:Y:S05]  /*5550*/  @P4 BRA `(.L_x_216) ;  /* 0x00000000000c4947 */ /* 0x000fea0003800000 */
[----:B------:R-:W5:Y:S02]  /*5560*/  LDG.E.U8 R156, desc[UR36][R4.64+0x31] ;  /* 0x00003124049c7981 */ /* 0x000f64000c1e1100 */
[----:B-----5:R-:W-:-:S05]  /*5570*/  PRMT R12, R156, 0x8880, RZ ;  /* 0x000088809c0c7816 */ /* 0x020fca00000000ff */
[----:B------:R-:W-:-:S07]  /*5580*/  IMAD R167, R12, R155, RZ ;  /* 0x0000009b0ca77224 */ /* 0x000fce00078e02ff */
.L_x_216:
[----:B------:R-:W-:Y:S05]  /*5590*/  BSYNC B1 ;  /* 0x0000000000017941 */ /* 0x000fea0003800000 */
.L_x_215:
        /* <DEDUP_REMOVED lines=10> */
.L_x_218:
[----:B------:R-:W-:Y:S05]  /*5640*/  BSYNC B1 ;  /* 0x0000000000017941 */ /* 0x000fea0003800000 */
.L_x_217:
[----:B-1----:R-:W-:Y:S01]  /*5650*/  @!P1 IMAD R3, R50, R154, R167 ;  /* 0x0000009a32039224 */ /* 0x002fe200078e02a7 */
[----:B------:R-:W-:Y:S04]  /*5660*/  BSSY B1, `(.L_x_219) ;  /* 0x0000006000017945 */ /* 0x000fe80003800000 */
[----:B------:R1:W-:Y:S01]  /*5670*/  @!P1 STG.E.U8 desc[UR36][R8.64+0x30], R3 ;  /* 0x0000300308009986 */ /* 0x0003e2000c101124 */
[----:B------:R-:W-:Y:S05]  /*5680*/  @P3 BRA `(.L_x_220) ;  /* 0x00000000000c3947 */ /* 0x000fea0003800000 */
[----:B------:R-:W5:Y:S02]  /*5690*/  LDG.E.U8 R156, desc[UR36][R10.64+0x31] ;  /* 0x000031240a9c7981 */ /* 0x000f64000c1e1100 */
[----:B-----5:R-:W-:-:S05]  /*56a0*/  PRMT R12, R156, 0x8880, RZ ;  /* 0x000088809c0c7816 */ /* 0x020fca00000000ff */
[----:B------:R-:W-:-:S07]  /*56b0*/  IMAD R167, R12, R155, RZ ;  /* 0x0000009b0ca77224 */ /* 0x000fce00078e02ff */
.L_x_220:
[----:B------:R-:W-:Y:S05]  /*56c0*/  BSYNC B1 ;  /* 0x0000000000017941 */ /* 0x000fea0003800000 */
.L_x_219:
[----:B------:R-:W-:Y:S01]  /*56d0*/  @!P3 IMAD R51, R51, R154, R167 ;  /* 0x0000009a3333b224 */ /* 0x000fe200078e02a7 */
[----:B------:R-:W-:Y:S04]  /*56e0*/  BSSY B1, `(.L_x_221) ;  /* 0x0000006000017945 */ /* 0x000fe80003800000 */
[----:B------:R0:W-:Y:S01]  /*56f0*/  @!P3 STG.E.U8 desc[UR36][R8.64+0x31], R51 ;  /* 0x000031330800b986 */ /* 0x0001e2000c101124 */
[----:B------:R-:W-:Y:S05]  /*5700*/  @P4 BRA `(.L_x_222) ;  /* 0x00000000000c4947 */ /* 0x000fea0003800000 */
[----:B------:R-:W5:Y:S02]  /*5710*/  LDG.E.U8 R156, desc[UR36][R4.64+0x38] ;  /* 0x00003824049c7981 */ /* 0x000f64000c1e1100 */
[----:B-----5:R-:W-:-:S05]  /*5720*/  PRMT R12, R156, 0x8880, RZ ;  /* 0x000088809c0c7816 */ /* 0x020fca00000000ff */
[----:B------:R-:W-:-:S07]  /*5730*/  IMAD R167, R12, R155, RZ ;  /* 0x0000009b0ca77224 */ /* 0x000fce00078e02ff */
.L_x_222:
[----:B------:R-:W-:Y:S05]  /*5740*/  BSYNC B1 ;  /* 0x0000000000017941 */ /* 0x000fea0003800000 */
.L_x_221:
        /* <DEDUP_REMOVED lines=10> */
.L_x_224:
[----:B------:R-:W-:Y:S05]  /*57f0*/  BSYNC B1 ;  /* 0x0000000000017941 */ /* 0x000fea0003800000 */
.L_x_223:
[----:B------:R-:W-:Y:S01]  /*5800*/  @!P1 IMAD R53, R53, R154, R167 ;  /* 0x0000009a35359224 */ /* 0x000fe200078e02a7 */
[----:B------:R-:W-:Y:S04]  /*5810*/  BSSY B1, `(.L_x_225) ;  /* 0x0000006000017945 */ /* 0x000fe80003800000 */
[----:B------:R0:W-:Y:S01]  /*5820*/  @!P1 STG.E.U8 desc[UR36][R6.64+0x39], R53 ;  /* 0x0000393506009986 */ /* 0x0001e2000c101124 */
[----:B------:R-:W-:Y:S05]  /*5830*/  @P3 BRA `(.L_x_226) ;  /* 0x00000000000c3947 */ /* 0x000fea0003800000 */
[----:B------:R-:W5:Y:S02]  /*5840*/  LDG.E.U8 R156, desc[UR36][R10.64+0x38] ;  /* 0x000038240a9c7981 */ /* 0x000f64000c1e1100 */
[----:B-----5:R-:W-:-:S05]  /*5850*/  PRMT R12, R156, 0x8880, RZ ;  /* 0x000088809c0c7816 */ /* 0x020fca00000000ff */
[----:B------:R-:W-:-:S07]  /*5860*/  IMAD R167, R12, R155, RZ ;  /* 0x0000009b0ca77224 */ /* 0x000fce00078e02ff */
.L_x_226:
[----:B------:R-:W-:Y:S05]  /*5870*/  BSYNC B1 ;  /* 0x0000000000017941 */ /* 0x000fea0003800000 */
.L_x_225:
[----:B-1----:R-:W-:Y:S01]  /*5880*/  @!P3 IMAD R3, R54, R154, R167 ;  /* 0x0000009a3603b224 */ /* 0x002fe200078e02a7 */
[----:B------:R-:W-:Y:S04]  /*5890*/  BSSY B1, `(.L_x_227) ;  /* 0x0000006000017945 */ /* 0x000fe80003800000 */
[----:B------:R1:W-:Y:S01]  /*58a0*/  @!P3 STG.E.U8 desc[UR36][R8.64+0x38], R3 ;  /* 0x000038030800b986 */ /* 0x0003e2000c101124 */
[----:B------:R-:W-:Y:S05]  /*58b0*/  @P4 BRA `(.L_x_228) ;  /* 0x00000000000c4947 */ /* 0x000fea0003800000 */
[----:B------:R-:W5:Y:S02]  /*58c0*/  LDG.E.U8 R156, desc[UR36][R10.64+0x39] ;  /* 0x000039240a9c7981 */ /* 0x000f64000c1e1100 */
[----:B-----5:R-:W-:-:S05]  /*58d0*/  PRMT R12, R156, 0x8880, RZ ;  /* 0x000088809c0c7816 */ /* 0x020fca00000000ff */
[----:B------:R-:W-:-:S07]  /*58e0*/  IMAD R167, R12, R155, RZ ;  /* 0x0000009b0ca77224 */ /* 0x000fce00078e02ff */
.L_x_228:
[----:B------:R-:W-:Y:S05]  /*58f0*/  BSYNC B1 ;  /* 0x0000000000017941 */ /* 0x000fea0003800000 */
.L_x_227:
        /* <DEDUP_REMOVED lines=10> */
.L_x_230:
[----:B------:R-:W-:Y:S05]  /*59a0*/  BSYNC B1 ;  /* 0x0000000000017941 */ /* 0x000fea0003800000 */
.L_x_229:
[----:B-1----:R-:W-:Y:S01]  /*59b0*/  @!P1 IMAD R3, R56, R154, R167 ;  /* 0x0000009a38039224 */ /* 0x002fe200078e02a7 */
[----:B------:R-:W-:Y:S04]  /*59c0*/  BSSY B1, `(.L_x_231) ;  /* 0x0000006000017945 */ /* 0x000fe80003800000 */
[----:B------:R1:W-:Y:S01]  /*59d0*/  @!P1 STG.E.U8 desc[UR36][R6.64+0x40], R3 ;  /* 0x0000400306009986 */ /* 0x0003e2000c101124 */
[----:B------:R-:W-:Y:S05]  /*59e0*/  @P3 BRA `(.L_x_232) ;  /* 0x00000000000c3947 */ /* 0x000fea0003800000 */
[----:B------:R-:W5:Y:S02]  /*59f0*/  LDG.E.U8 R156, desc[UR36][R4.64+0x41] ;  /* 0x00004124049c7981 */ /* 0x000f64000c1e1100 */
[----:B-----5:R-:W-:-:S05]  /*5a00*/  PRMT R12, R156, 0x8880, RZ ;  /* 0x000088809c0c7816 */ /* 0x020fca00000000ff */
[----:B------:R-:W-:-:S07]  /*5a10*/  IMAD R167, R12, R155, RZ ;  /* 0x0000009b0ca77224 */ /* 0x000fce00078e02ff */
.L_x_232:
[----:B------:R-:W-:Y:S05]  /*5a20*/  BSYNC B1 ;  /* 0x0000000000017941 */ /* 0x000fea0003800000 */
.L_x_231:
[----:B------:R-:W-:Y:S01]  /*5a30*/  @!P3 IMAD R57, R57, R154, R167 ;  /* 0x0000009a3939b224 */ /* 0x000fe200078e02a7 */
[----:B------:R-:W-:Y:S04]  /*5a40*/  BSSY B1, `(.L_x_233) ;  /* 0x0000006000017945 */ /* 0x000fe80003800000 */
[----:B------:R0:W-:Y:S01]  /*5a50*/  @!P3 STG.E.U8 desc[UR36][R6.64+0x41], R57 ;  /* 0x000041390600b986 */ /* 0x0001e2000c101124 */
[----:B------:R-:W-:Y:S05]  /*5a60*/  @P4 BRA `(.L_x_234) ;  /* 0x00000000000c4947 */ /* 0x000fea0003800000 */
[----:B------:R-:W5:Y:S02]  /*5a70*/  LDG.E.U8 R156, desc[UR36][R10.64+0x40] ;  /* 0x000040240a9c7981 */ /* 0x000f64000c1e1100 */
[----:B-----5:R-:W-:-:S05]  /*5a80*/  PRMT R12, R156, 0x8880, RZ ;  /* 0x000088809c0c7816 */ /* 0x020fca00000000ff */
[----:B------:R-:W-:-:S07]  /*5a90*/  IMAD R167, R12, R155, RZ ;  /* 0x0000009b0ca77224 */ /* 0x000fce00078e02ff */
.L_x_234:
[----:B------:R-:W-:Y:S05]  /*5aa0*/  BSYNC B1 ;  /* 0x0000000000017941 */ /* 0x000fea0003800000 */
.L_x_233:
        /* <DEDUP_REMOVED lines=10> */
.L_x_236:
[----:B------:R-:W-:Y:S05]  /*5b50*/  BSYNC B1 ;  /* 0x0000000000017941 */ /* 0x000fea0003800000 */
.L_x_235:
[----:B------:R-:W-:Y:S01]  /*5b60*/  @!P1 IMAD R59, R59, R154, R167 ;  /* 0x0000009a3b3b9224 */ /* 0x000fe200078e02a7 */
[----:B------:R-:W-:Y:S04]  /*5b70*/  BSSY B1, `(.L_x_237) ;  /* 0x0000006000017945 */ /* 0x000fe80003800000 */
[----:B------:R0:W-:Y:S01]  /*5b80*/  @!P1 STG.E.U8 desc[UR36][R8.64+0x41], R59 ;  /* 0x0000413b08009986 */ /* 0x0001e2000c101124 */
[----:B------:R-:W-:Y:S05]  /*5b90*/  @P3 BRA `(.L_x_238) ;  /* 0x00000000000c3947 */ /* 0x000fea0003800000 */
[----:B------:R-:W5:Y:S02]  /*5ba0*/  LDG.E.U8 R156, desc[UR36][R4.64+0x48] ;  /* 0x00004824049c7981 */ /* 0x000f64000c1e1100 */
[----:B-----5:R-:W-:-:S05]  /*5bb0*/  PRMT R12, R156, 0x8880, RZ ;  /* 0x000088809c0c7816 */ /* 0x020fca00000000ff */
[----:B------:R-:W-:-:S07]  /*5bc0*/  IMAD R167, R12, R155, RZ ;  /* 0x0000009b0ca77224 */ /* 0x000fce00078e02ff */
.L_x_238:
[----:B------:R-:W-:Y:S05]  /*5bd0*/  BSYNC B1 ;  /* 0x0000000000017941 */ /* 0x000fea0003800000 */
.L_x_237:
[----:B-1----:R-:W-:Y:S01]  /*5be0*/  @!P3 IMAD R3, R60, R154, R167 ;  /* 0x0000009a3c03b224 */ /* 0x002fe200078e02a7 */
[----:B------:R-:W-:Y:S04]  /*5bf0*/  BSSY B1, `(.L_x_239) ;  /* 0x0000006000017945 */ /* 0x000fe80003800000 */
[----:B------:R1:W-:Y:S01]  /*5c00*/  @!P3 STG.E.U8 desc[UR36][R6.64+0x48], R3 ;  /* 0x000048030600b986 */ /* 0x0003e2000c101124 */
[----:B------:R-:W-:Y:S05]  /*5c10*/  @P4 BRA `(.L_x_240) ;  /* 0x00000000000c4947 */ /* 0x000fea0003800000 */
[----:B------:R-:W5:Y:S02]  /*5c20*/  LDG.E.U8 R156, desc[UR36][R4.64+0x49] ;  /* 0x00004924049c7981 */ /* 0x000f64000c1e1100 */
[----:B-----5:R-:W-:-:S05]  /*5c30*/  PRMT R12, R156, 0x8880, RZ ;  /* 0x000088809c0c7816 */ /* 0x020fca00000000ff */
[----:B------:R-:W-:-:S07]  /*5c40*/  IMAD R167, R12, R155, RZ ;  /* 0x0000009b0ca77224 */ /* 0x000fce00078e02ff */
.L_x_240:
[----:B------:R-:W-:Y:S05]  /*5c50*/  BSYNC B1 ;  /* 0x0000000000017941 */ /* 0x000fea0003800000 */
.L_x_239:
        /* <DEDUP_REMOVED lines=10> */
.L_x_242:
[----:B------:R-:W-:Y:S05]  /*5d00*/  BSYNC B1 ;  /* 0x0000000000017941 */ /* 0x000fea0003800000 */
.L_x_241:
[----:B-1----:R-:W-:Y:S01]  /*5d10*/  @!P1 IMAD R3, R62, R154, R167 ;  /* 0x0000009a3e039224 */ /* 0x002fe200078e02a7 */
[----:B------:R-:W-:Y:S04]  /*5d20*/  BSSY B1, `(.L_x_243) ;  /* 0x0000006000017945 */ /* 0x000fe80003800000 */
[----:B------:R1:W-:Y:S01]  /*5d30*/  @!P1 STG.E.U8 desc[UR36][R8.64+0x48], R3 ;  /* 0x0000480308009986 */ /* 0x0003e2000c101124 */
[----:B------:R-:W-:Y:S05]  /*5d40*/  @P3 BRA `(.L_x_244) ;  /* 0x00000000000c3947 */ /* 0x000fea0003800000 */
[----:B------:R-:W5:Y:S02]  /*5d50*/  LDG.E.U8 R156, desc[UR36][R10.64+0x49] ;  /* 0x000049240a9c7981 */ /* 0x000f64000c1e1100 */
[----:B-----5:R-:W-:-:S05]  /*5d60*/  PRMT R12, R156, 0x8880, RZ ;  /* 0x000088809c0c7816 */ /* 0x020fca00000000ff */
[----:B------:R-:W-:-:S07]  /*5d70*/  IMAD R167, R12, R155, RZ ;  /* 0x0000009b0ca77224 */ /* 0x000fce00078e02ff */
.L_x_244:
[----:B------:R-:W-:Y:S05]  /*5d80*/  BSYNC B1 ;  /* 0x0000000000017941 */ /* 0x000fea0003800000 */
.L_x_243:
[----:B------:R-:W-:Y:S01]  /*5d90*/  @!P3 IMAD R63, R63, R154, R167 ;  /* 0x0000009a3f3fb224 */ /* 0x000fe200078e02a7 */
[----:B------:R-:W-:Y:S04]  /*5da0*/  BSSY B1, `(.L_x_245) ;  /* 0x0000006000017945 */ /* 0x000fe80003800000 */
[----:B------:R0:W-:Y:S01]  /*5db0*/  @!P3 STG.E.U8 desc[UR36][R8.64+0x49], R63 ;  /* 0x0000493f0800b986 */ /* 0x0001e2000c101124 */
[----:B------:R-:W-:Y:S05]  /*5dc0*/  @P4 BRA `(.L_x_246) ;  /* 0x00000000000c4947 */ /* 0x000fea0003800000 */
[----:B------:R-:W5:Y:S02]  /*5dd0*/  LDG.E.U8 R156, desc[UR36][R4.64+0x50] ;  /* 0x00005024049c7981 */ /* 0x000f64000c1e1100 */
[----:B-----5:R-:W-:-:S05]  /*5de0*/  PRMT R12, R156, 0x8880, RZ ;  /* 0x000088809c0c7816 */ /* 0x020fca00000000ff */
[----:B------:R-:W-:-:S07]  /*5df0*/  IMAD R167, R12, R155, RZ ;  /* 0x0000009b0ca77224 */ /* 0x000fce00078e02ff */
.L_x_246:
[----:B------:R-:W-:Y:S05]  /*5e00*/  BSYNC B1 ;  /* 0x0000000000017941 */ /* 0x000fea0003800000 */
.L_x_245:
        /* <DEDUP_REMOVED lines=10> */
.L_x_248:
[----:B------:R-:W-:Y:S05]  /*5eb0*/  BSYNC B1 ;  /* 0x0000000000017941 */ /* 0x000fea0003800000 */
.L_x_247:
[----:B------:R-:W-:Y:S01]  /*5ec0*/  @!P1 IMAD R65, R65, R154, R167 ;  /* 0x0000009a41419224 */ /* 0x000fe200078e02a7 */
[----:B------:R-:W-:Y:S04]  /*5ed0*/  BSSY B1, `(.L_x_249) ;  /* 0x0000006000017945 */ /* 0x000fe80003800000 */
[----:B------:R0:W-:Y:S01]  /*5ee0*/  @!P1 STG.E.U8 desc[UR36][R6.64+0x51], R65 ;  /* 0x0000514106009986 */ /* 0x0001e2000c101124 */
[----:B------:R-:W-:Y:S05]  /*5ef0*/  @P3 BRA `(.L_x_250) ;  /* 0x00000000000c3947 */ /* 0x000fea0003800000 */
[----:B------:R-:W5:Y:S02]  /*5f00*/  LDG.E.U8 R156, desc[UR36][R10.64+0x50] ;  /* 0x000050240a9c7981 */ /* 0x000f64000c1e1100 */
[----:B-----5:R-:W-:-:S05]  /*5f10*/  PRMT R12, R156, 0x8880, RZ ;  /* 0x000088809c0c7816 */ /* 0x020fca00000000ff */
[----:B------:R-:W-:-:S07]  /*5f20*/  IMAD R167, R12, R155, RZ ;  /* 0x0000009b0ca77224 */ /* 0x000fce00078e02ff */
.L_x_250:
[----:B------:R-:W-:Y:S05]  /*5f30*/  BSYNC B1 ;  /* 0x0000000000017941 */ /* 0x000fea0003800000 */
.L_x_249:
[----:B-1----:R-:W-:Y:S01]  /*5f40*/  @!P3 IMAD R3, R66, R154, R167 ;  /* 0x0000009a4203b224 */ /* 0x002fe200078e02a7 */
[----:B------:R-:W-:Y:S04]  /*5f50*/  BSSY B1, `(.L_x_251) ;  /* 0x0000006000017945 */ /* 0x000fe80003800000 */
[----:B------:R1:W-:Y:S01]  /*5f60*/  @!P3 STG.E.U8 desc[UR36][R8.64+0x50], R3 ;  /* 0x000050030800b986 */ /* 0x0003e2000c101124 */
[----:B------:R-:W-:Y:S05]  /*5f70*/  @P4 BRA `(.L_x_252) ;  /* 0x00000000000c4947 */ /* 0x000fea0003800000 */
[----:B------:R-:W5:Y:S02]  /*5f80*/  LDG.E.U8 R156, desc[UR36][R10.64+0x51] ;  /* 0x000051240a9c7981 */ /* 0x000f64000c1e1100 */
[----:B-----5:R-:W-:-:S05]  /*5f90*/  PRMT R12, R156, 0x8880, RZ ;  /* 0x000088809c0c7816 */ /* 0x020fca00000000ff */
[----:B------:R-:W-:-:S07]  /*5fa0*/  IMAD R167, R12, R155, RZ ;  /* 0x0000009b0ca77224 */ /* 0x000fce00078e02ff */
.L_x_252:
[----:B------:R-:W-:Y:S05]  /*5fb0*/  BSYNC B1 ;  /* 0x0000000000017941 */ /* 0x000fea0003800000 */
.L_x_251:
        /* <DEDUP_REMOVED lines=10> */
.L_x_254:
[----:B------:R-:W-:Y:S05]  /*6060*/  BSYNC B1 ;  /* 0x0000000000017941 */ /* 0x000fea0003800000 */
.L_x_253:
[----:B-1----:R-:W-:Y:S01]  /*6070*/  @!P1 IMAD R3, R68, R154, R167 ;  /* 0x0000009a44039224 */ /* 0x002fe200078e02a7 */
[----:B------:R-:W-:Y:S04]  /*6080*/  BSSY B1, `(.L_x_255) ;  /* 0x0000006000017945 */ /* 0x000fe80003800000 */
[----:B------:R1:W-:Y:S01]  /*6090*/  @!P1 STG.E.U8 desc[UR36][R6.64+0x58], R3 ;  /* 0x0000580306009986 */ /* 0x0003e2000c101124 */
[----:B------:R-:W-:Y:S05]  /*60a0*/  @P3 BRA `(.L_x_256) ;  /* 0x00000000000c3947 */ /* 0x000fea0003800000 */
[----:B------:R-:W5:Y:S02]  /*60b0*/  LDG.E.U8 R156, desc[UR36][R4.64+0x59] ;  /* 0x00005924049c7981 */ /* 0x000f64000c1e1100 */
[----:B-----5:R-:W-:-:S05]  /*60c0*/  PRMT R12, R156, 0x8880, RZ ;  /* 0x000088809c0c7816 */ /* 0x020fca00000000ff */
[----:B------:R-:W-:-:S07]  /*60d0*/  IMAD R167, R12, R155, RZ ;  /* 0x0000009b0ca77224 */ /* 0x000fce00078e02ff */
.L_x_256:
[----:B------:R-:W-:Y:S05]  /*60e0*/  BSYNC B1 ;  /* 0x0000000000017941 */ /* 0x000fea0003800000 */
.L_x_255:
[----:B------:R-:W-:Y:S01]  /*60f0*/  @!P3 IMAD R69, R69, R154, R167 ;  /* 0x0000009a4545b224 */ /* 0x000fe200078e02a7 */
[----:B------:R-:W-:Y:S04]  /*6100*/  BSSY B1, `(.L_x_257) ;  /* 0x0000006000017945 */ /* 0x000fe80003800000 */
[----:B------:R0:W-:Y:S01]  /*6110*/  @!P3 STG.E.U8 desc[UR36][R6.64+0x59], R69 ;  /* 0x000059450600b986 */ /* 0x0001e2000c101124 */
[----:B------:R-:W-:Y:S05]  /*6120*/  @P4 BRA `(.L_x_258) ;  /* 0x00000000000c4947 */ /* 0x000fea0003800000 */
[----:B------:R-:W5:Y:S02]  /*6130*/  LDG.E.U8 R156, desc[UR36][R10.64+0x58] ;  /* 0x000058240a9c7981 */ /* 0x000f64000c1e1100 */
[----:B-----5:R-:W-:-:S05]  /*6140*/  PRMT R12, R156, 0x8880, RZ ;  /* 0x000088809c0c7816 */ /* 0x020fca00000000ff */
[----:B------:R-:W-:-:S07]  /*6150*/  IMAD R167, R12, R155, RZ ;  /* 0x0000009b0ca77224 */ /* 0x000fce00078e02ff */
.L_x_258:
[----:B------:R-:W-:Y:S05]  /*6160*/  BSYNC B1 ;  /* 0x0000000000017941 */ /* 0x000fea0003800000 */
.L_x_257:
        /* <DEDUP_REMOVED lines=10> */
.L_x_260:
[----:B------:R-:W-:Y:S05]  /*6210*/  BSYNC B1 ;  /* 0x0000000000017941 */ /* 0x000fea0003800000 */
.L_x_259:
[----:B------:R-:W-:Y:S01]  /*6220*/  @!P1 IMAD R71, R71, R154, R167 ;  /* 0x0000009a47479224 */ /* 0x000fe200078e02a7 */
[----:B------:R-:W-:Y:S04]  /*6230*/  BSSY B1, `(.L_x_261) ;  /* 0x0000006000017945 */ /* 0x000fe80003800000 */
[----:B------:R0:W-:Y:S01]  /*6240*/  @!P1 STG.E.U8 desc[UR36][R8.64+0x59], R71 ;  /* 0x0000594708009986 */ /* 0x0001e2000c101124 */
[----:B------:R-:W-:Y:S05]  /*6250*/  @P3 BRA `(.L_x_262) ;  /* 0x00000000000c3947 */ /* 0x000fea0003800000 */
[----:B------:R-:W5:Y:S02]  /*6260*/  LDG.E.U8 R156, desc[UR36][R4.64+0x60] ;  /* 0x00006024049c7981 */ /* 0x000f64000c1e1100 */
[----:B-----5:R-:W-:-:S05]  /*6270*/  PRMT R12, R156, 0x8880, RZ ;  /* 0x000088809c0c7816 */ /* 0x020fca00000000ff */
[----:B------:R-:W-:-:S07]  /*6280*/  IMAD R167, R12, R155, RZ ;  /* 0x0000009b0ca77224 */ /* 0x000fce00078e02ff */
.L_x_262:
[----:B------:R-:W-:Y:S05]  /*6290*/  BSYNC B1 ;  /* 0x0000000000017941 */ /* 0x000fea0003800000 */
.L_x_261:
[----:B-1----:R-:W-:Y:S01]  /*62a0*/  @!P3 IMAD R3, R72, R154, R167 ;  /* 0x0000009a4803b224 */ /* 0x002fe200078e02a7 */
[----:B------:R-:W-:Y:S04]  /*62b0*/  BSSY B1, `(.L_x_263) ;  /* 0x0000006000017945 */ /* 0x000fe80003800000 */
[----:B------:R1:W-:Y:S01]  /*62c0*/  @!P3 STG.E.U8 desc[UR36][R6.64+0x60], R3 ;  /* 0x000060030600b986 */ /* 0x0003e2000c101124 */
[----:B------:R-:W-:Y:S05]  /*62d0*/  @P4 BRA `(.L_x_264) ;  /* 0x00000000000c4947 */ /* 0x000fea0003800000 */
[----:B------:R-:W5:Y:S02]  /*62e0*/  LDG.E.U8 R156, desc[UR36][R4.64+0x61] ;  /* 0x00006124049c7981 */ /* 0x000f64000c1e1100 */
[----:B-----5:R-:W-:-:S05]  /*62f0*/  PRMT R12, R156, 0x8880, RZ ;  /* 0x000088809c0c7816 */ /* 0x020fca00000000ff */
[----:B------:R-:W-:-:S07]  /*6300*/  IMAD R167, R12, R155, RZ ;  /* 0x0000009b0ca77224 */ /* 0x000fce00078e02ff */
.L_x_264:
[----:B------:R-:W-:Y:S05]  /*6310*/  BSYNC B1 ;  /* 0x0000000000017941 */ /* 0x000fea0003800000 */
.L_x_263:
        /* <DEDUP_REMOVED lines=10> */
.L_x_266:
[----:B------:R-:W-:Y:S05]  /*63c0*/  BSYNC B1 ;  /* 0x0000000000017941 */ /* 0x000fea0003800000 */
.L_x_265:
[----:B-1----:R-:W-:Y:S01]  /*63d0*/  @!P1 IMAD R3, R74, R154, R167 ;  /* 0x0000009a4a039224 */ /* 0x002fe200078e02a7 */
[----:B------:R-:W-:Y:S04]  /*63e0*/  BSSY B1, `(.L_x_267) ;  /* 0x0000006000017945 */ /* 0x000fe80003800000 */
[----:B------:R1:W-:Y:S01]  /*63f0*/  @!P1 STG.E.U8 desc[UR36][R8.64+0x60], R3 ;  /* 0x0000600308009986 */ /* 0x0003e2000c101124 */
[----:B------:R-:W-:Y:S05]  /*6400*/  @P3 BRA `(.L_x_268) ;  /* 0x00000000000c3947 */ /* 0x000fea0003800000 */
[----:B------:R-:W5:Y:S02]  /*6410*/  LDG.E.U8 R156, desc[UR36][R10.64+0x61] ;  /* 0x000061240a9c7981 */ /* 0x000f64000c1e1100 */
[----:B-----5:R-:W-:-:S05]  /*6420*/  PRMT R12, R156, 0x8880, RZ ;  /* 0x000088809c0c7816 */ /* 0x020fca00000000ff */
[----:B------:R-:W-:-:S07]  /*6430*/  IMAD R167, R12, R155, RZ ;  /* 0x0000009b0ca77224 */ /* 0x000fce00078e02ff */
.L_x_268:
[----:B------:R-:W-:Y:S05]  /*6440*/  BSYNC B1 ;  /* 0x0000000000017941 */ /* 0x000fea0003800000 */
.L_x_267:
[----:B------:R-:W-:Y:S01]  /*6450*/  @!P3 IMAD R75, R75, R154, R167 ;  /* 0x0000009a4b4bb224 */ /* 0x000fe200078e02a7 */
[----:B------:R-:W-:Y:S04]  /*6460*/  BSSY B1, `(.L_x_269) ;  /* 0x0000006000017945 */ /* 0x000fe80003800000 */
[----:B------:R0:W-:Y:S01]  /*6470*/  @!P3 STG.E.U8 desc[UR36][R8.64+0x61], R75 ;  /* 0x0000614b0800b986 */ /* 0x0001e2000c101124 */
[----:B------:R-:W-:Y:S05]  /*6480*/  @P4 BRA `(.L_x_270) ;  /* 0x00000000000c4947 */ /* 0x000fea0003800000 */
[----:B------:R-:W5:Y:S02]  /*6490*/  LDG.E.U8 R156, desc[UR36][R4.64+0x68] ;  /* 0x00006824049c7981 */ /* 0x000f64000c1e1100 */
[----:B-----5:R-:W-:-:S05]  /*64a0*/  PRMT R12, R156, 0x8880, RZ ;  /* 0x000088809c0c7816 */ /* 0x020fca00000000ff */
[----:B------:R-:W-:-:S07]  /*64b0*/  IMAD R167, R12, R155, RZ ;  /* 0x0000009b0ca77224 */ /* 0x000fce00078e02ff */
.L_x_270:
[----:B------:R-:W-:Y:S05]  /*64c0*/  BSYNC B1 ;  /* 0x0000000000017941 */ /* 0x000fea0003800000 */
.L_x_269:
        /* <DEDUP_REMOVED lines=10> */
.L_x_272:
[----:B------:R-:W-:Y:S05]  /*6570*/  BSYNC B1 ;  /* 0x0000000000017941 */ /* 0x000fea0003800000 */
.L_x_271:
[----:B------:R-:W-:Y:S01]  /*6580*/  @!P1 IMAD R77, R77, R154, R167 ;  /* 0x0000009a4d4d9224 */ /* 0x000fe200078e02a7 */
[----:B------:R-:W-:Y:S04]  /*6590*/  BSSY B1, `(.L_x_273) ;  /* 0x0000006000017945 */ /* 0x000fe80003800000 */
[----:B------:R0:W-:Y:S01]  /*65a0*/  @!P1 STG.E.U8 desc[UR36][R6.64+0x69], R77 ;  /* 0x0000694d06009986 */ /* 0x0001e2000c101124 */
[----:B------:R-:W-:Y:S05]  /*65b0*/  @P3 BRA `(.L_x_274) ;  /* 0x00000000000c3947 */ /* 0x000fea0003800000 */
[----:B------:R-:W5:Y:S02]  /*65c0*/  LDG.E.U8 R156, desc[UR36][R10.64+0x68] ;  /* 0x000068240a9c7981 */ /* 0x000f64000c1e1100 */
[----:B-----5:R-:W-:-:S05]  /*65d0*/  PRMT R12, R156, 0x8880, RZ ;  /* 0x000088809c0c7816 */ /* 0x020fca00000000ff */
[----:B------:R-:W-:-:S07]  /*65e0*/  IMAD R167, R12, R155, RZ ;  /* 0x0000009b0ca77224 */ /* 0x000fce00078e02ff */
.L_x_274:
[----:B------:R-:W-:Y:S05]  /*65f0*/  BSYNC B1 ;  /* 0x0000000000017941 */ /* 0x000fea0003800000 */
.L_x_273:
[----:B-1----:R-:W-:Y:S01]  /*6600*/  @!P3 IMAD R3, R78, R154, R167 ;  /* 0x0000009a4e03b224 */ /* 0x002fe200078e02a7 */
[----:B------:R-:W-:Y:S04]  /*6610*/  BSSY B1, `(.L_x_275) ;  /* 0x0000006000017945 */ /* 0x000fe80003800000 */
[----:B------:R1:W-:Y:S01]  /*6620*/  @!P3 STG.E.U8 desc[UR36][R8.64+0x68], R3 ;  /* 0x000068030800b986 */ /* 0x0003e2000c101124 */
[----:B------:R-:W-:Y:S05]  /*6630*/  @P4 BRA `(.L_x_276) ;  /* 0x00000000000c4947 */ /* 0x000fea0003800000 */
[----:B------:R-:W5:Y:S02]  /*6640*/  LDG.E.U8 R156, desc[UR36][R10.64+0x69] ;  /* 0x000069240a9c7981 */ /* 0x000f64000c1e1100 */
[----:B-----5:R-:W-:-:S05]  /*6650*/  PRMT R12, R156, 0x8880, RZ ;  /* 0x000088809c0c7816 */ /* 0x020fca00000000ff */
[----:B------:R-:W-:-:S07]  /*6660*/  IMAD R167, R12, R155, RZ ;  /* 0x0000009b0ca77224 */ /* 0x000fce00078e02ff */
.L_x_276:
[----:B------:R-:W-:Y:S05]  /*6670*/  BSYNC B1 ;  /* 0x0000000000017941 */ /* 0x000fea0003800000 */
.L_x_275:
        /* <DEDUP_REMOVED lines=10> */
.L_x_278:
[----:B------:R-:W-:Y:S05]  /*6720*/  BSYNC B1 ;  /* 0x0000000000017941 */ /* 0x000fea0003800000 */
.L_x_277:
[----:B-1----:R-:W-:Y:S01]  /*6730*/  @!P1 IMAD R3, R80, R154, R167 ;  /* 0x0000009a50039224 */ /* 0x002fe200078e02a7 */
[----:B------:R-:W-:Y:S04]  /*6740*/  BSSY B1, `(.L_x_279) ;  /* 0x0000006000017945 */ /* 0x000fe80003800000 */
[----:B------:R1:W-:Y:S01]  /*6750*/  @!P1 STG.E.U8 desc[UR36][R6.64+0x70], R3 ;  /* 0x0000700306009986 */ /* 0x0003e2000c101124 */
[----:B------:R-:W-:Y:S05]  /*6760*/  @P3 BRA `(.L_x_280) ;  /* 0x00000000000c3947 */ /* 0x000fea0003800000 */
[----:B------:R-:W5:Y:S02]  /*6770*/  LDG.E.U8 R156, desc[UR36][R4.64+0x71] ;  /* 0x00007124049c7981 */ /* 0x000f64000c1e1100 */
[----:B-----5:R-:W-:-:S05]  /*6780*/  PRMT R12, R156, 0x8880, RZ ;  /* 0x000088809c0c7816 */ /* 0x020fca00000000ff */
[----:B------:R-:W-:-:S07]  /*6790*/  IMAD R167, R12, R155, RZ ;  /* 0x0000009b0ca77224 */ /* 0x000fce00078e02ff */
.L_x_280:
[----:B------:R-:W-:Y:S05]  /*67a0*/  BSYNC B1 ;  /* 0x0000000000017941 */ /* 0x000fea0003800000 */
.L_x_279:
[----:B------:R-:W-:Y:S01]  /*67b0*/  @!P3 IMAD R81, R81, R154, R167 ;  /* 0x0000009a5151b224 */ /* 0x000fe200078e02a7 */
[----:B------:R-:W-:Y:S04]  /*67c0*/  BSSY B1, `(.L_x_281) ;  /* 0x0000006000017945 */ /* 0x000fe80003800000 */
[----:B------:R0:W-:Y:S01]  /*67d0*/  @!P3 STG.E.U8 desc[UR36][R6.64+0x71], R81 ;  /* 0x000071510600b986 */ /* 0x0001e2000c101124 */
[----:B------:R-:W-:Y:S05]  /*67e0*/  @P4 BRA `(.L_x_282) ;  /* 0x00000000000c4947 */ /* 0x000fea0003800000 */
[----:B------:R-:W5:Y:S02]  /*67f0*/  LDG.E.U8 R156, desc[UR36][R10.64+0x70] ;  /* 0x000070240a9c7981 */ /* 0x000f64000c1e1100 */
[----:B-----5:R-:W-:-:S05]  /*6800*/  PRMT R12, R156, 0x8880, RZ ;  /* 0x000088809c0c7816 */ /* 0x020fca00000000ff */
[----:B------:R-:W-:-:S07]  /*6810*/  IMAD R167, R12, R155, RZ ;  /* 0x0000009b0ca77224 */ /* 0x000fce00078e02ff */
.L_x_282:
[----:B------:R-:W-:Y:S05]  /*6820*/  BSYNC B1 ;  /* 0x0000000000017941 */ /* 0x000fea0003800000 */
.L_x_281:
[----:B------:R-:W-:Y:S01]  /*6830*/  ISETP.LT.OR P1, PT, R164, 0x72, !P0 ;  /* 0x00000072a400780c */ /* 0x000fe20004721670 */
[----:B-1----:R-:W-:Y:S01]  /*6840*/  @!P4 IMAD R3, R82, R154, R167 ;  /* 0x0000009a5203c224 */ /* 0x002fe200078e02a7 */
[----:B------:R-:W-:Y:S01]  /*6850*/  BSSY B1, `(.L_x_283) ;  /* 0x0000009000017945 */ /* 0x000fe20003800000 */
[C---:B------:R-:W-:Y:S02]  /*6860*/  ISETP.LT.OR P3, PT, R164.reuse, 0x79, !P2 ;  /* 0x00000079a400780c */ /* 0x040fe40005761670 */
[C---:B------:R-:W-:Y:S01]  /*6870*/  ISETP.LT.OR P2, PT, R164.reuse, 0x7a, !P2 ;  /* 0x0000007aa400780c */ /* 0x040fe20005741670 */
[----:B------:R1:W-:Y:S01]  /*6880*/  @!P4 STG.E.U8 desc[UR36][R8.64+0x70], R3 ;  /* 0x000070030800c986 */ /* 0x0003e2000c101124 */
[----:B------:R-:W-:-:S06]  /*6890*/  ISETP.LT.OR P4, PT, R164, 0x79, !P0 ;  /* 0x00000079a400780c */ /* 0x000fcc0004781670 */
[----:B------:R-:W-:Y:S07]  /*68a0*/  @P1 BRA `(.L_x_284) ;  /* 0x00000000000c1947 */ /* 0x000fee0003800000 */
[----:B------:R-:W5:Y:S02]  /*68b0*/  LDG.E.U8 R156, desc[UR36][R10.64+0x71] ;  /* 0x000071240a9c7981 */ /* 0x000f64000c1e1100 */
[----:B-----5:R-:W-:-:S05]  /*68c0*/  PRMT R12, R156, 0x8880, RZ ;  /* 0x000088809c0c7816 */ /* 0x020fca00000000ff */
[----:B------:R-:W-:-:S07]  /*68d0*/  IMAD R167, R12, R155, RZ ;  /* 0x0000009b0ca77224 */ /* 0x000fce00078e02ff */
.L_x_284:
[----:B------:R-:W-:Y:S05]  /*68e0*/  BSYNC B1 ;  /* 0x0000000000017941 */ /* 0x000fea0003800000 */
.L_x_283:
[----:B------:R-:W-:Y:S01]  /*68f0*/  @!P1 IMAD R83, R83, R154, R167 ;  /* 0x0000009a53539224 */ /* 0x000fe200078e02a7 */
[----:B------:R-:W-:Y:S04]  /*6900*/  BSSY B1, `(.L_x_285) ;  /* 0x0000006000017945 */ /* 0x000fe80003800000 */
[----:B------:R0:W-:Y:S01]  /*6910*/  @!P1 STG.E.U8 desc[UR36][R8.64+0x71], R83 ;  /* 0x0000715308009986 */ /* 0x0001e2000c101124 */
[----:B------:R-:W-:Y:S05]  /*6920*/  @P3 BRA `(.L_x_286) ;  /* 0x00000000000c3947 */ /* 0x000fea0003800000 */
[----:B------:R-:W5:Y:S02]  /*6930*/  LDG.E.U8 R156, desc[UR36][R4.64+0x78] ;  /* 0x00007824049c7981 */ /* 0x000f64000c1e1100 */
[----:B-----5:R-:W-:-:S05]  /*6940*/  PRMT R12, R156, 0x8880, RZ ;  /* 0x000088809c0c7816 */ /* 0x020fca00000000ff */
[----:B------:R-:W-:-:S07]  /*6950*/  IMAD R167, R12, R155, RZ ;  /* 0x0000009b0ca77224 */ /* 0x000fce00078e02ff */
.L_x_286:
[----:B------:R-:W-:Y:S05]  /*6960*/  BSYNC B1 ;  /* 0x0000000000017941 */ /* 0x000fea0003800000 */
.L_x_285:
[----:B-1----:R-:W-:Y:S01]  /*6970*/  @!P3 IMAD R3, R84, R154, R167 ;  /* 0x0000009a5403b224 */ /* 0x002fe200078e02a7 */
[----:B------:R-:W-:Y:S04]  /*6980*/  BSSY B1, `(.L_x_287) ;  /* 0x0000006000017945 */ /* 0x000fe80003800000 */
[----:B------:R1:W-:Y:S01]  /*6990*/  @!P3 STG.E.U8 desc[UR36][R6.64+0x78], R3 ;  /* 0x000078030600b986 */ /* 0x0003e2000c101124 */
[----:B------:R-:W-:Y:S05]  /*69a0*/  @P2 BRA `(.L_x_288) ;  /* 0x00000000000c2947 */ /* 0x000fea0003800000 */
[----:B------:R-:W5:Y:S02]  /*69b0*/  LDG.E.U8 R156, desc[UR36][R4.64+0x79] ;  /* 0x00007924049c7981 */ /* 0x000f64000c1e1100 */
[----:B-----5:R-:W-:-:S05]  /*69c0*/  PRMT R12, R156, 0x8880, RZ ;  /* 0x000088809c0c7816 */ /* 0x020fca00000000ff */
[----:B------:R-:W-:-:S07]  /*69d0*/  IMAD R167, R12, R155, RZ ;  /* 0x0000009b0ca77224 */ /* 0x000fce00078e02ff */
.L_x_288:
[----:B------:R-:W-:Y:S05]  /*69e0*/  BSYNC B1 ;  /* 0x0000000000017941 */ /* 0x000fea0003800000 */
.L_x_287:
[----:B------:R-:W-:Y:S01]  /*69f0*/  @!P2 IMAD R85, R85, R154, R167 ;  /* 0x0000009a5555a224 */ /* 0x000fe200078e02a7 */
[----:B------:R-:W-:Y:S04]  /*6a00*/  BSSY B1, `(.L_x_289) ;  /* 0x0000006000017945 */ /* 0x000fe80003800000 */
[----:B------:R0:W-:Y:S01]  /*6a10*/  @!P2 STG.E.U8 desc[UR36][R6.64+0x79], R85 ;  /* 0x000079550600a986 */ /* 0x0001e2000c101124 */
[----:B------:R-:W-:Y:S05]  /*6a20*/  @P4 BRA `(.L_x_290) ;  /* 0x00000000000c4947 */ /* 0x000fea0003800000 */
[----:B------:R-:W5:Y:S02]  /*6a30*/  LDG.E.U8 R156, desc[UR36][R10.64+0x78] ;  /* 0x000078240a9c7981 */ /* 0x000f64000c1e1100 */
[----:B-----5:R-:W-:-:S05]  /*6a40*/  PRMT R4, R156, 0x8880, RZ ;  /* 0x000088809c047816 */ /* 0x020fca00000000ff */
[----:B------:R-:W-:-:S07]  /*6a50*/  IMAD R167, R4, R155, RZ ;  /* 0x0000009b04a77224 */ /* 0x000fce00078e02ff */
.L_x_290:
[----:B------:R-:W-:Y:S05]  /*6a60*/  BSYNC B1 ;  /* 0x0000000000017941 */ /* 0x000fea0003800000 */
.L_x_289:
[----:B-1----:R-:W-:Y:S01]  /*6a70*/  @!P4 IMAD R3, R86, R154, R167 ;  /* 0x0000009a5603c224 */ /* 0x002fe200078e02a7 */
[----:B------:R-:W-:Y:S01]  /*6a80*/  ISETP.LT.OR P0, PT, R164, 0x7a, !P0 ;  /* 0x0000007aa400780c */ /* 0x000fe20004701670 */
[----:B------:R-:W-:Y:S03]  /*6a90*/  BSSY B1, `(.L_x_291) ;  /* 0x0000006000017945 */ /* 0x000fe60003800000 */
[----:B------:R1:W-:Y:S09]  /*6aa0*/  @!P4 STG.E.U8 desc[UR36][R8.64+0x78], R3 ;  /* 0x000078030800c986 */ /* 0x0003f2000c101124 */
[----:B------:R-:W-:Y:S05]  /*6ab0*/  @P0 BRA `(.L_x_292) ;  /* 0x00000000000c0947 */ /* 0x000fea0003800000 */
[----:B------:R-:W5:Y:S02]  /*6ac0*/  LDG.E.U8 R156, desc[UR36][R10.64+0x79] ;  /* 0x000079240a9c7981 */ /* 0x000f64000c1e1100 */
[----:B-----5:R-:W-:-:S05]  /*6ad0*/  PRMT R4, R156, 0x8880, RZ ;  /* 0x000088809c047816 */ /* 0x020fca00000000ff */
[----:B------:R-:W-:-:S07]  /*6ae0*/  IMAD R167, R4, R155, RZ ;  /* 0x0000009b04a77224 */ /* 0x000fce00078e02ff */
.L_x_292:
[----:B------:R-:W-:Y:S05]  /*6af0*/  BSYNC B1 ;  /* 0x0000000000017941 */ /* 0x000fea0003800000 */
.L_x_291:
[----:B------:R-:W-:Y:S01]  /*6b00*/  IMAD R87, R87, R154, R167 ;  /* 0x0000009a57577224 */ /* 0x000fe200078e02a7 */
[----:B------:R-:W-:Y:S06]  /*6b10*/  @P0 BRA `(.L_x_293) ;  /* 0x0000001800180947 */ /* 0x000fec0003800000 */
[----:B------:R0:W-:Y:S01]  /*6b20*/  STG.E.U8 desc[UR36][R8.64+0x79], R87 ;  /* 0x0000795708007986 */ /* 0x0001e2000c101124 */
[----:B------:R-:W-:Y:S05]  /*6b30*/  BRA `(.L_x_293) ;  /* 0x0000001800107947 */ /* 0x000fea0003800000 */
.L_x_36:
[C---:B------:R-:W-:Y:S02]  /*6b40*/  ISETP.GE.AND P2, PT, R3.reuse, 0x1, PT ;  /* 0x000000010300780c */ /* 0x040fe40003f46270 */
[----:B------:R-:W-:Y:S02]  /*6b50*/  ISETP.GE.AND P0, PT, R3, 0x9, PT ;  /* 0x000000090300780c */ /* 0x000fe40003f06270 */
[C---:B------:R-:W-:Y:S02]  /*6b60*/  ISETP.LT.OR P3, PT, R164.reuse, 0x1, !P2 ;  /* 0x00000001a400780c */ /* 0x040fe40005761670 */
[C---:B------:R-:W-:Y:S02]  /*6b70*/  ISETP.LT.OR P4, PT, R164.reuse, 0x2, !P2 ;  /* 0x00000002a400780c */ /* 0x040fe40005781670 */
[----:B------:R-:W-:-:S09]  /*6b80*/  ISETP.LT.OR P1, PT, R164, 0x1, !P0 ;  /* 0x00000001a400780c */ /* 0x000fd20004721670 */
[-C--:B------:R-:W-:Y:S02]  /*6b90*/  @!P3 IMAD R5, R88, R154.reuse, RZ ;  /* 0x0000009a5805b224 */ /* 0x080fe400078e02ff */
[-C--:B------:R-:W-:Y:S02]  /*6ba0*/  @!P4 IMAD R89, R89, R154.reuse, RZ ;  /* 0x0000009a5959c224 */ /* 0x080fe400078e02ff */
[----:B------:R-:W-:Y:S01]  /*6bb0*/  @!P1 IMAD R11, R90, R154, RZ ;  /* 0x0000009a5a0b9224 */ /* 0x000fe200078e02ff */
[----:B------:R0:W-:Y:S01]  /*6bc0*/  @!P3 STG.E.U8 desc[UR36][R158.64], R5 ;  /* 0x000000059e00b986 */ /* 0x0001e2000c101124 */
[----:B------:R-:W-:-:S03]  /*6bd0*/  ISETP.LT.OR P3, PT, R164, 0x2, !P0 ;  /* 0x00000002a400780c */ /* 0x000fc60004761670 */
[----:B------:R-:W-:Y:S01]  /*6be0*/  @!P4 STG.E.U8 desc[UR36][R158.64+0x1], R89 ;  /* 0x000001599e00c986 */ /* 0x000fe2000c101124 */
[----:B------:R-:W-:-:S03]  /*6bf0*/  ISETP.LT.OR P4, PT, R164, 0x9, !P2 ;  /* 0x00000009a400780c */ /* 0x000fc60005781670 */
[----:B------:R1:W-:Y:S01]  /*6c00*/  @!P1 STG.E.U8 desc[UR36][R12.64], R11 ;  /* 0x0000000b0c009986 */ /* 0x0003e2000c101124 */
[----:B------:R-:W-:-:S05]  /*6c10*/  ISETP.LT.OR P1, PT, R164, 0xa, !P2 ;  /* 0x0000000aa400780c */ /* 0x000fca0005721670 */
[----:B------:R-:W-:-:S04]  /*6c20*/  @!P3 IMAD R91, R91, R154, RZ ;  /* 0x0000009a5b5bb224 */ /* 0x000fc800078e02ff */
[-C--:B0-----:R-:W-:Y:S01]  /*6c30*/  @!P4 IMAD R5, R92, R154.reuse, RZ ;  /* 0x0000009a5c05c224 */ /* 0x081fe200078e02ff */
[----:B------:R-:W-:Y:S01]  /*6c40*/  @!P3 STG.E.U8 desc[UR36][R12.64+0x1], R91 ;  /* 0x0000015b0c00b986 */ /* 0x000fe2000c101124 */
[C---:B------:R-:W-:Y:S02]  /*6c50*/  ISETP.LT.OR P3, PT, R164.reuse, 0x9, !P0 ;  /* 0x00000009a400780c */ /* 0x040fe40004761670 */
[----:B------:R-:W-:Y:S01]  /*6c60*/  @!P1 IMAD R93, R93, R154, RZ ;  /* 0x0000009a5d5d9224 */ /* 0x000fe200078e02ff */
[----:B------:R0:W-:Y:S01]  /*6c70*/  @!P4 STG.E.U8 desc[UR36][R158.64+0x8], R5 ;  /* 0x000008059e00c986 */ /* 0x0001e2000c101124 */
[----:B------:R-:W-:-:S03]  /*6c80*/  ISETP.LT.OR P4, PT, R164, 0xa, !P0 ;  /* 0x0000000aa400780c */ /* 0x000fc60004781670 */
[----:B------:R-:W-:Y:S01]  /*6c90*/  @!P1 STG.E.U8 desc[UR36][R158.64+0x9], R93 ;  /* 0x0000095d9e009986 */ /* 0x000fe2000c101124 */
[----:B------:R-:W-:-:S05]  /*6ca0*/  ISETP.LT.OR P1, PT, R164, 0x11, !P2 ;  /* 0x00000011a400780c */ /* 0x000fca0005721670 */
[----:B-1----:R-:W-:-:S04]  /*6cb0*/  @!P3 IMAD R11, R94, R154, RZ ;  /* 0x0000009a5e0bb224 */ /* 0x002fc800078e02ff */
[-C--:B------:R-:W-:Y:S01]  /*6cc0*/  @!P4 IMAD R95, R95, R154.reuse, RZ ;  /* 0x0000009a5f5fc224 */ /* 0x080fe200078e02ff */
[----:B------:R1:W-:Y:S01]  /*6cd0*/  @!P3 STG.E.U8 desc[UR36][R12.64+0x8], R11 ;  /* 0x0000080b0c00b986 */ /* 0x0003e2000c101124 */
[----:B------:R-:W-:Y:S02]  /*6ce0*/  ISETP.LT.OR P3, PT, R164, 0x12, !P2 ;  /* 0x00000012a400780c */ /* 0x000fe40005761670 */
[----:B------:R-:W-:Y:S01]  /*6cf0*/  @!P1 IMAD R15, R96, R154, RZ ;  /* 0x0000009a600f9224 */ /* 0x000fe200078e02ff */
        /* <DEDUP_REMOVED lines=17> */
[----:B--2---:R-:W-:Y:S01]  /*6e10*/  @!P1 IMAD R15, R102, R154, RZ ;  /* 0x0000009a660f9224 */ /* 0x004fe200078e02ff */
        /* <DEDUP_REMOVED lines=128> */
[----:B------:R-:W-:Y:S01]  /*7620*/  @!P1 STG.E.U8 desc[UR36][R158.64+0x70], R15 ;  /* 0x0000700f9e009986 */ /* 0x000fe2000c101124 */
[----:B------:R-:W-:-:S05]  /*7630*/  ISETP.LT.OR P1, PT, R164, 0x72, !P0 ;  /* 0x00000072a400780c */ /* 0x000fca0004721670 */
[----:B------:R-:W-:-:S04]  /*7640*/  @!P3 IMAD R145, R145, R154, RZ ;  /* 0x0000009a9191b224 */ /* 0x000fc800078e02ff */
[-C--:B0-----:R-:W-:Y:S01]  /*7650*/  @!P4 IMAD R5, R146, R154.reuse, RZ ;  /* 0x0000009a9205c224 */ /* 0x081fe200078e02ff */
[----:B------:R-:W-:Y:S01]  /*7660*/  @!P3 STG.E.U8 desc[UR36][R158.64+0x71], R145 ;  /* 0x000071919e00b986 */ /* 0x000fe2000c101124 */
[C---:B------:R-:W-:Y:S02]  /*7670*/  ISETP.LT.OR P3, PT, R164.reuse, 0x79, !P2 ;  /* 0x00000079a400780c */ /* 0x040fe40005761670 */
[C---:B------:R-:W-:Y:S01]  /*7680*/  ISETP.LT.OR P2, PT, R164.reuse, 0x7a, !P2 ;  /* 0x0000007aa400780c */ /* 0x040fe20005741670 */
[----:B------:R-:W-:Y:S01]  /*7690*/  @!P1 IMAD R147, R147, R154, RZ ;  /* 0x0000009a93939224 */ /* 0x000fe200078e02ff */
[----:B------:R0:W-:Y:S01]  /*76a0*/  @!P4 STG.E.U8 desc[UR36][R12.64+0x70], R5 ;  /* 0x000070050c00c986 */ /* 0x0001e2000c101124 */
[C---:B------:R-:W-:Y:S02]  /*76b0*/  ISETP.LT.OR P4, PT, R164.reuse, 0x79, !P0 ;  /* 0x00000079a400780c */ /* 0x040fe40004781670 */
[----:B------:R-:W-:Y:S01]  /*76c0*/  ISETP.LT.OR P0, PT, R164, 0x7a, !P0 ;  /* 0x0000007aa400780c */ /* 0x000fe20004701670 */
[----:B------:R-:W-:Y:S01]  /*76d0*/  @!P1 STG.E.U8 desc[UR36][R12.64+0x71], R147 ;  /* 0x000071930c009986 */ /* 0x000fe2000c101124 */
[----:B------:R-:W-:-:S04]  /*76e0*/  ISETP.GE.AND P1, PT, R3, 0x81, PT ;  /* 0x000000810300780c */ /* 0x000fc80003f26270 */
[-C--:B-1----:R-:W-:Y:S02]  /*76f0*/  @!P3 IMAD R11, R148, R154.reuse, RZ ;  /* 0x0000009a940bb224 */ /* 0x082fe400078e02ff */
[----:B------:R-:W-:-:S03]  /*7700*/  @!P2 IMAD R149, R149, R154, RZ ;  /* 0x0000009a9595a224 */ /* 0x000fc600078e02ff */
[----:B------:R1:W-:Y:S01]  /*7710*/  @!P3 STG.E.U8 desc[UR36][R158.64+0x78], R11 ;  /* 0x0000780b9e00b986 */ /* 0x0003e2000c101124 */
[----:B------:R-:W-:Y:S01]  /*7720*/  ISETP.LT.OR P3, PT, R164, 0x1, !P1 ;  /* 0x00000001a400780c */ /* 0x000fe20004f61670 */
[-C--:B0-----:R-:W-:Y:S02]  /*7730*/  @!P4 IMAD R5, R150, R154.reuse, RZ ;  /* 0x0000009a9605c224 */ /* 0x081fe400078e02ff */
[----:B------:R-:W-:Y:S01]  /*7740*/  @!P2 STG.E.U8 desc[UR36][R158.64+0x79], R149 ;  /* 0x000079959e00a986 */ /* 0x000fe2000c101124 */
[----:B------:R-:W-:Y:S01]  /*7750*/  ISETP.LT.OR P2, PT, R164, 0x2, !P1 ;  /* 0x00000002a400780c */ /* 0x000fe20004f41670 */
[----:B------:R-:W-:Y:S02]  /*7760*/  @!P0 IMAD R151, R151, R154, RZ ;  /* 0x0000009a97978224 */ /* 0x000fe400078e02ff */
[----:B------:R0:W-:Y:S01]  /*7770*/  @!P4 STG.E.U8 desc[UR36][R12.64+0x78], R5 ;  /* 0x000078050c00c986 */ /* 0x0001e2000c101124 */
[----:B------:R-:W-:-:S03]  /*7780*/  ISETP.GE.AND P4, PT, R3, 0x89, PT ;  /* 0x000000890300780c */ /* 0x000fc60003f86270 */
[----:B------:R-:W-:Y:S01]  /*7790*/  @!P0 STG.E.U8 desc[UR36][R12.64+0x79], R151 ;  /* 0x000079970c008986 */ /* 0x000fe2000c101124 */
[----:B------:R-:W-:Y:S01]  /*77a0*/  ISETP.LT.OR P0, PT, R164, 0x1, !P4 ;  /* 0x00000001a400780c */ /* 0x000fe20006701670 */
[----:B------:R-:W-:-:S04]  /*77b0*/  @!P3 IMAD R3, R24, R154, RZ ;  /* 0x0000009a1803b224 */ /* 0x000fc800078e02ff */
[----:B------:R-:W-:Y:S01]  /*77c0*/  @!P2 IMAD R25, R25, R154, RZ ;  /* 0x0000009a1919a224 */ /* 0x000fe200078e02ff */
[----:B------:R2:W-:Y:S01]  /*77d0*/  @!P3 STG.E.U8 desc[UR36][R6.64], R3 ;  /* 0x000000030600b986 */ /* 0x0005e2000c101124 */
[----:B------:R-:W-:-:S03]  /*77e0*/  ISETP.LT.OR P3, PT, R164, 0x2, !P4 ;  /* 0x00000002a400780c */ /* 0x000fc60006761670 */
[----:B------:R-:W-:Y:S01]  /*77f0*/  @!P2 STG.E.U8 desc[UR36][R6.64+0x1], R25 ;  /* 0x000001190600a986 */ /* 0x000fe2000c101124 */
[----:B------:R-:W-:Y:S02]  /*7800*/  ISETP.LT.OR P2, PT, R164, 0x9, !P1 ;  /* 0x00000009a400780c */ /* 0x000fe40004f41670 */
[----:B-1----:R-:W-:-:S05]  /*7810*/  @!P0 IMAD R11, R26, R154, RZ ;  /* 0x0000009a1a0b8224 */ /* 0x002fca00078e02ff */
[----:B------:R-:W-:Y:S01]  /*7820*/  @!P0 STG.E.U8 desc[UR36][R8.64], R11 ;  /* 0x0000000b08008986 */ /* 0x000fe2000c101124 */
[----:B------:R-:W-:Y:S01]  /*7830*/  ISETP.LT.OR P0, PT, R164, 0xa, !P1 ;  /* 0x0000000aa400780c */ /* 0x000fe20004f01670 */
[----:B------:R-:W-:-:S04]  /*7840*/  @!P3 IMAD R27, R27, R154, RZ ;  /* 0x0000009a1b1bb224 */ /* 0x000fc800078e02ff */
[----:B0-----:R-:W-:Y:S01]  /*7850*/  @!P2 IMAD R5, R28, R154, RZ ;  /* 0x0000009a1c05a224 */ /* 0x001fe200078e02ff */
[----:B------:R-:W-:Y:S01]  /*7860*/  @!P3 STG.E.U8 desc[UR36][R8.64+0x1], R27 ;  /* 0x0000011b0800b986 */ /* 0x000fe2000c101124 */
[----:B------:R-:W-:-:S03]  /*7870*/  ISETP.LT.OR P3, PT, R164, 0x9, !P4 ;  /* 0x00000009a400780c */ /* 0x000fc60006761670 */
[----:B------:R0:W-:Y:S01]  /*7880*/  @!P2 STG.E.U8 desc[UR36][R6.64+0x8], R5 ;  /* 0x000008050600a986 */ /* 0x0001e2000c101124 */
[----:B------:R-:W-:Y:S02]  /*7890*/  ISETP.LT.OR P2, PT, R164, 0xa, !P4 ;  /* 0x0000000aa400780c */ /* 0x000fe40006741670 */
[----:B------:R-:W-:-:S05]  /*78a0*/  @!P0 IMAD R29, R29, R154, RZ ;  /* 0x0000009a1d1d8224 */ /* 0x000fca00078e02ff */
[----:B------:R-:W-:Y:S01]  /*78b0*/  @!P0 STG.E.U8 desc[UR36][R6.64+0x9], R29 ;  /* 0x0000091d06008986 */ /* 0x000fe2000c101124 */
[----:B------:R-:W-:Y:S01]  /*78c0*/  ISETP.LT.OR P0, PT, R164, 0x11, !P1 ;  /* 0x00000011a400780c */ /* 0x000fe20004f01670 */
[----:B--2---:R-:W-:-:S04]  /*78d0*/  @!P3 IMAD R3, R30, R154, RZ ;  /* 0x0000009a1e03b224 */ /* 0x004fc800078e02ff */
[----:B------:R-:W-:Y:S01]  /*78e0*/  @!P2 IMAD R31, R31, R154, RZ ;  /* 0x0000009a1f1fa224 */ /* 0x000fe200078e02ff */
[----:B------:R1:W-:Y:S01]  /*78f0*/  @!P3 STG.E.U8 desc[UR36][R8.64+0x8], R3 ;  /* 0x000008030800b986 */ /* 0x0003e2000c101124 */
[----:B------:R-:W-:-:S03]  /*7900*/  ISETP.LT.OR P3, PT, R164, 0x12, !P1 ;  /* 0x00000012a400780c */ /* 0x000fc60004f61670 */
[----:B------:R-:W-:Y:S01]  /*7910*/  @!P2 STG.E.U8 desc[UR36][R8.64+0x9], R31 ;  /* 0x0000091f0800a986 */ /* 0x000fe2000c101124 */
[----:B------:R-:W-:Y:S02]  /*7920*/  ISETP.LT.OR P2, PT, R164, 0x11, !P4 ;  /* 0x00000011a400780c */ /* 0x000fe40006741670 */
[----:B0-----:R-:W-:-:S05]  /*7930*/  @!P0 IMAD R5, R32, R154, RZ ;  /* 0x0000009a20058224 */ /* 0x001fca00078e02ff */
[----:B------:R0:W-:Y:S01]  /*7940*/  @!P0 STG.E.U8 desc[UR36][R6.64+0x10], R5 ;  /* 0x0000100506008986 */ /* 0x0001e2000c101124 */
[----:B------:R-:W-:Y:S01]  /*7950*/  ISETP.LT.OR P0, PT, R164, 0x12, !P4 ;  /* 0x00000012a400780c */ /* 0x000fe20006701670 */
[----:B------:R-:W-:-:S04]  /*7960*/  @!P3 IMAD R33, R33, R154, RZ ;  /* 0x0000009a2121b224 */ /* 0x000fc800078e02ff */
[----:B------:R-:W-:Y:S01]  /*7970*/  @!P2 IMAD R11, R34, R154, RZ ;  /* 0x0000009a220ba224 */ /* 0x000fe200078e02ff */
[----:B------:R-:W-:Y:S01]  /*7980*/  @!P3 STG.E.U8 desc[UR36][R6.64+0x11], R33 ;  /* 0x000011210600b986 */ /* 0x000fe2000c101124 */
[----:B------:R-:W-:-:S03]  /*7990*/  ISETP.LT.OR P3, PT, R164, 0x19, !P1 ;  /* 0x00000019a400780c */ /* 0x000fc60004f61670 */
[----:B------:R2:W-:Y:S01]  /*79a0*/  @!P2 STG.E.U8 desc[UR36][R8.64+0x10], R11 ;  /* 0x0000100b0800a986 */ /* 0x0005e2000c101124 */
[----:B------:R-:W-:Y:S02]  /*79b0*/  ISETP.LT.OR P2, PT, R164, 0x1a, !P1 ;  /* 0x0000001aa400780c */ /* 0x000fe40004f41670 */
[----:B------:R-:W-:-:S05]  /*79c0*/  @!P0 IMAD R35, R35, R154, RZ ;  /* 0x0000009a23238224 */ /* 0x000fca00078e02ff */
[----:B------:R-:W-:Y:S01]  /*79d0*/  @!P0 STG.E.U8 desc[UR36][R8.64+0x11], R35 ;  /* 0x0000112308008986 */ /* 0x000fe2000c101124 */
[----:B------:R-:W-:Y:S01]  /*79e0*/  ISETP.LT.OR P0, PT, R164, 0x19, !P4 ;  /* 0x00000019a400780c */ /* 0x000fe20006701670 */
[----:B-1----:R-:W-:-:S04]  /*79f0*/  @!P3 IMAD R3, R36, R154, RZ ;  /* 0x0000009a2403b224 */ /* 0x002fc800078e02ff */
        /* <DEDUP_REMOVED lines=9> */
[----:B--2---:R-:W-:Y:S01]  /*7a90*/  @!P2 IMAD R11, R40, R154, RZ ;  /* 0x0000009a280ba224 */ /* 0x004fe200078e02ff */
        /* <DEDUP_REMOVED lines=125> */
[-C--:B--2---:R-:W-:Y:S01]  /*8270*/  @!P2 IMAD R11, R82, R154.reuse, RZ ;  /* 0x0000009a520ba224 */ /* 0x084fe200078e02ff */
[----:B------:R2:W-:Y:S01]  /*8280*/  @!P3 STG.E.U8 desc[UR36][R6.64+0x71], R81 ;  /* 0x000071510600b986 */ /* 0x0005e2000c101124 */
[C---:B------:R-:W-:Y:S02]  /*8290*/  ISETP.LT.OR P3, PT, R164.reuse, 0x79, !P1 ;  /* 0x00000079a400780c */ /* 0x040fe40004f61670 */
[C---:B------:R-:W-:Y:S01]  /*82a0*/  ISETP.LT.OR P1, PT, R164.reuse, 0x7a, !P1 ;  /* 0x0000007aa400780c */ /* 0x040fe20004f21670 */
[----:B------:R2:W-:Y:S01]  /*82b0*/  @!P2 STG.E.U8 desc[UR36][R8.64+0x70], R11 ;  /* 0x0000700b0800a986 */ /* 0x0005e2000c101124 */
[C---:B------:R-:W-:Y:S02]  /*82c0*/  ISETP.LT.OR P2, PT, R164.reuse, 0x79, !P4 ;  /* 0x00000079a400780c */ /* 0x040fe40006741670 */
[----:B------:R-:W-:Y:S01]  /*82d0*/  ISETP.LT.OR P4, PT, R164, 0x7a, !P4 ;  /* 0x0000007aa400780c */ /* 0x000fe20006781670 */
[----:B------:R-:W-:-:S05]  /*82e0*/  @!P0 IMAD R83, R83, R154, RZ ;  /* 0x0000009a53538224 */ /* 0x000fca00078e02ff */
[----:B------:R2:W-:Y:S01]  /*82f0*/  @!P0 STG.E.U8 desc[UR36][R8.64+0x71], R83 ;  /* 0x0000715308008986 */ /* 0x0005e2000c101124 */
[-C--:B-1----:R-:W-:Y:S02]  /*8300*/  @!P3 IMAD R3, R84, R154.reuse, RZ ;  /* 0x0000009a5403b224 */ /* 0x082fe400078e02ff */
[-C--:B------:R-:W-:Y:S02]  /*8310*/  @!P1 IMAD R85, R85, R154.reuse, RZ ;  /* 0x0000009a55559224 */ /* 0x080fe400078e02ff */
[-C--:B0-----:R-:W-:Y:S01]  /*8320*/  @!P2 IMAD R5, R86, R154.reuse, RZ ;  /* 0x0000009a5605a224 */ /* 0x081fe200078e02ff */
[----:B------:R2:W-:Y:S01]  /*8330*/  @!P3 STG.E.U8 desc[UR36][R6.64+0x78], R3 ;  /* 0x000078030600b986 */ /* 0x0005e2000c101124 */
[----:B------:R-:W-:-:S03]  /*8340*/  @!P4 IMAD R87, R87, R154, RZ ;  /* 0x0000009a5757c224 */ /* 0x000fc600078e02ff */
[----:B------:R2:W-:Y:S04]  /*8350*/  @!P1 STG.E.U8 desc[UR36][R6.64+0x79], R85 ;  /* 0x0000795506009986 */ /* 0x0005e8000c101124 */
[----:B------:R2:W-:Y:S04]  /*8360*/  @!P2 STG.E.U8 desc[UR36][R8.64+0x78], R5 ;  /* 0x000078050800a986 */ /* 0x0005e8000c101124 */
[----:B------:R2:W-:Y:S02]  /*8370*/  @!P4 STG.E.U8 desc[UR36][R8.64+0x79], R87 ;  /* 0x000079570800c986 */ /* 0x0005e4000c101124 */
.L_x_293:
[----:B------:R-:W-:Y:S05]  /*8380*/  BSYNC B0 ;  /* 0x0000000000007941 */ /* 0x000fea0003800000 */
.L_x_35:
[----:B------:R-:W-:Y:S01]  /*8390*/  ULDC UR4, c[0x0][0xc] ;  /* 0x0000030000047ab9 */ /* 0x000fe20000000800 */
[----:B------:R-:W-:Y:S01]  /*83a0*/  ULDC UR5, c[0x0][0x10] ;  /* 0x0000040000057ab9 */ /* 0x000fe20000000800 */
[----:B-12---:R-:W1:Y:S01]  /*83b0*/  LDC R3, c[0x0][0x14] ;  /* 0x00000500ff037b82 */ /* 0x006e620000000800 */
[----:B------:R-:W-:Y:S01]  /*83c0*/  UIMAD.WIDE.U32 UR4, UR4, UR5, URZ ;  /* 0x00000005040472a5 */ /* 0x000fe2000f8e003f */
[----:B------:R-:W-:Y:S02]  /*83d0*/  IMAD.MOV.U32 R152, RZ, RZ, -0x1 ;  /* 0xffffffffff987424 */ /* 0x000fe400078e00ff */
[----:B------:R-:W-:-:S03]  /*83e0*/  IMAD.MOV.U32 R22, RZ, RZ, -0x1 ;  /* 0xffffffffff167424 */ /* 0x000fc600078e00ff */
[----:B-1----:R-:W-:-:S04]  /*83f0*/  IMAD.WIDE.U32 R16, R3, UR4, R16 ;  /* 0x0000000403107c25 */ /* 0x002fc8000f8e0010 */
[----:B------:R-:W-:Y:S01]  /*8400*/  IMAD R3, R3, UR5, RZ ;  /* 0x0000000503037c24 */ /* 0x000fe2000f8e02ff */
[----:B------:R-:W-:Y:S02]  /*8410*/  ULDC.64 UR4, c[0x0][0x650] ;  /* 0x0001940000047ab9 */ /* 0x000fe40000000a00 */
[----:B------:R-:W-:Y:S01]  /*8420*/  ISETP.GE.U32.AND P0, PT, R16, UR4, PT ;  /* 0x0000000410007c0c */ /* 0x000fe2000bf06070 */
[--C-:B------:R-:W-:Y:S01]  /*8430*/  IMAD.IADD R17, R17, 0x1, R3.reuse ;  /* 0x0000000111117824 */ /* 0x100fe200078e0203 */
[----:B------:R-:W-:-:S04]  /*8440*/  PRMT R3, RZ, 0x7610, R3 ;  /* 0x00007610ff037816 */ /* 0x000fc80000000003 */
[----:B------:R-:W-:-:S13]  /*8450*/  ISETP.GE.U32.AND.EX P0, PT, R17, UR5, PT, P0 ;  /* 0x0000000511007c0c */ /* 0x000fda000bf06100 */
[----:B------:R-:W-:Y:S05]  /*8460*/  @P0 BRA `(.L_x_294) ;  /* 0x0000000400640947 */ /* 0x000fea0003800000 */
[----:B------:R-:W1:Y:S01]  /*8470*/  S2R R12, SR_CTAID.X ;  /* 0x00000000000c7919 */ /* 0x000e620000002500 */
[----:B------:R-:W2:Y:S01]  /*8480*/  LDC.64 R10, c[0x0][0x628] ;  /* 0x00018a00ff0a7b82 */ /* 0x000ea20000000a00 */
[----:B------:R-:W-:Y:S01]  /*8490*/  ULDC UR4, c[0x0][0x150] ;  /* 0x0000540000047ab9 */ /* 0x000fe20000000800 */
[----:B0--3--:R-:W-:Y:S01]  /*84a0*/  IMAD.MOV.U32 R8, RZ, RZ, R16 ;  /* 0x000000ffff087224 */ /* 0x009fe200078e0010 */
[----:B------:R-:W0:Y:S01]  /*84b0*/  S2R R24, SR_CTAID.Y ;  /* 0x0000000000187919 */ /* 0x000e220000002600 */
[----:B------:R-:W-:-:S04]  /*84c0*/  IMAD.MOV.U32 R9, RZ, RZ, R17 ;  /* 0x000000ffff097224 */ /* 0x000fc800078e0011 */
[----:B------:R-:W3:Y:S08]  /*84d0*/  LDC R21, c[0x0][0x144] ;  /* 0x00005100ff157b82 */ /* 0x000ef00000000800 */
[----:B------:R-:W0:Y:S08]  /*84e0*/  LDC R0, c[0x0][0x630] ;  /* 0x00018c00ff007b82 */ /* 0x000e300000000800 */
[----:B------:R-:W0:Y:S01]  /*84f0*/  LDC.64 R14, c[0x0][0x620] ;  /* 0x00018800ff0e7b82 */ /* 0x000e220000000a00 */
[----:B--2---:R-:W-:-:S04]  /*8500*/  ISETP.NE.U32.AND P0, PT, R10, RZ, PT ;  /* 0x000000ff0a00720c */ /* 0x004fc80003f05070 */
[----:B------:R-:W-:Y:S02]  /*8510*/  ISETP.NE.AND.EX P0, PT, R11, RZ, PT, P0 ;  /* 0x000000ff0b00720c */ /* 0x000fe40003f05300 */
[----:B-1----:R-:W-:-:S05]  /*8520*/  I2FP.F32.U32 R3, R12 ;  /* 0x0000000c00037245 */ /* 0x002fca0000201000 */
[----:B------:R-:W-:-:S04]  /*8530*/  FMUL R3, R3, UR4 ;  /* 0x0000000403037c20 */ /* 0x000fc80008400000 */
[----:B------:R1:W2:Y:S02]  /*8540*/  F2I.U32.TRUNC.NTZ R20, R3 ;  /* 0x0000000300147305 */ /* 0x0002a4000020f000 */
[----:B---3--:R-:W-:Y:S05]  /*8550*/  @!P0 BRA `(.L_x_295) ;  /* 0x0000000000288947 */ /* 0x008fea0003800000 */
[----:B-1----:R-:W1:Y:S02]  /*8560*/  LDC R3, c[0x0][0x634] ;  /* 0x00018d00ff037b82 */ /* 0x002e640000000800 */
[----:B-1----:R-:W-:-:S05]  /*8570*/  IADD3 R3, P0, R16, R3, RZ ;  /* 0x0000000310037210 */ /* 0x002fca0007f1e0ff */
[----:B------:R-:W-:-:S04]  /*8580*/  IMAD.X R13, RZ, RZ, R17, P0 ;  /* 0x000000ffff0d7224 */ /* 0x000fc800000e0611 */
[----:B------:R-:W-:-:S04]  /*8590*/  IMAD.WIDE.U32 R4, R13, R10, RZ ;  /* 0x0000000a0d047225 */ /* 0x000fc800078e00ff */
[----:B----4-:R-:W-:-:S04]  /*85a0*/  IMAD.WIDE.U32 R6, P0, R3, R11, R4 ;  /* 0x0000000b03067225 */ /* 0x010fc80007800004 */
[----:B------:R-:W-:-:S04]  /*85b0*/  IMAD.WIDE.U32 R4, R3, R10, RZ ;  /* 0x0000000a03047225 */ /* 0x000fc800078e00ff */
[----:B------:R-:W-:Y:S01]  /*85c0*/  IMAD.X R9, RZ, RZ, RZ, P0 ;  /* 0x000000ffff097224 */ /* 0x000fe200000e06ff */
[----:B------:R-:W-:Y:S01]  /*85d0*/  IADD3 RZ, P0, R5, R6, RZ ;  /* 0x0000000605ff7210 */ /* 0x000fe20007f1e0ff */
[----:B------:R-:W-:-:S04]  /*85e0*/  IMAD.MOV.U32 R8, RZ, RZ, R7 ;  /* 0x000000ffff087224 */ /* 0x000fc800078e0007 */
[----:B------:R-:W-:-:S08]  /*85f0*/  IMAD.WIDE.U32.X R8, R13, R11, R8, P0 ;  /* 0x0000000b0d087225 */ /* 0x000fd000000e0408 */
.L_x_295:
[----:B----4-:R-:W3:Y:S01]  /*8600*/  LDC.64 R28, c[0x0][0x640] ;  /* 0x00019000ff1c7b82 */ /* 0x010ee20000000a00 */
[-CC-:B0-----:R-:W-:Y:S01]  /*8610*/  SHF.R.U64 R22, R8, R0.reuse, R9.reuse ;  /* 0x0000000008167219 */ /* 0x181fe20000001209 */
[----:B--2---:R-:W-:Y:S01]  /*8620*/  IMAD.MOV R20, RZ, RZ, -R20 ;  /* 0x000000ffff147224 */ /* 0x004fe200078e0a14 */
[----:B------:R-:W-:Y:S01]  /*8630*/  SHF.R.U32.HI R0, RZ, R0, R9 ;  /* 0x00000000ff007219 */ /* 0x000fe20000011609 */
[----:B------:R-:W-:Y:S01]  /*8640*/  ULDC UR4, c[0x0][0x154] ;  /* 0x0000550000047ab9 */ /* 0x000fe20000000800 */
[----:B-1----:R-:W-:Y:S01]  /*8650*/  IADD3 R3, P0, RZ, -R22, RZ ;  /* 0x80000016ff037210 */ /* 0x002fe20007f1e0ff */
[----:B------:R-:W-:Y:S02]  /*8660*/  IMAD R21, R21, R20, R12 ;  /* 0x0000001415157224 */ /* 0x000fe400078e020c */
[----:B------:R-:W0:Y:S01]  /*8670*/  LDC R6, c[0x0][0x618] ;  /* 0x00018600ff067b82 */ /* 0x000e220000000800 */
[----:B------:R-:W-:Y:S02]  /*8680*/  IMAD.MOV.U32 R7, RZ, RZ, 0x1 ;  /* 0x00000001ff077424 */ /* 0x000fe400078e00ff */
[----:B------:R-:W-:-:S04]  /*8690*/  IMAD.X R5, RZ, RZ, ~R0, P0 ;  /* 0x000000ffff057224 */ /* 0x000fc800000e0e00 */
[-C--:B------:R-:W-:Y:S01]  /*86a0*/  IMAD R0, R5, R14.reuse, RZ ;  /* 0x0000000e05007224 */ /* 0x080fe200078e02ff */
[----:B------:R-:W1:Y:S01]  /*86b0*/  LDC R8, c[0x0][0x608] ;  /* 0x00018200ff087b82 */ /* 0x000e620000000800 */
[----:B------:R-:W-:-:S04]  /*86c0*/  IMAD.WIDE.U32 R4, R3, R14, R16 ;  /* 0x0000000e03047225 */ /* 0x000fc800078e0010 */
[----:B------:R-:W-:Y:S01]  /*86d0*/  IMAD R3, R3, R15, R0 ;  /* 0x0000000f03037224 */ /* 0x000fe200078e0200 */
[----:B------:R-:W-:Y:S02]  /*86e0*/  I2FP.F32.U32 R0, R24 ;  /* 0x0000001800007245 */ /* 0x000fe40000201000 */
[----:B------:R-:W2:Y:S01]  /*86f0*/  LDC R26, c[0x0][0x658] ;  /* 0x00019600ff1a7b82 */ /* 0x000ea20000000800 */
[----:B------:R-:W-:Y:S01]  /*8700*/  IMAD.IADD R3, R5, 0x1, R3 ;  /* 0x0000000105037824 */ /* 0x000fe200078e0203 */
[----:B---3--:R-:W-:Y:S01]  /*8710*/  ISETP.NE.U32.AND P0, PT, R28, RZ, PT ;  /* 0x000000ff1c00720c */ /* 0x008fe20003f05070 */
[----:B------:R-:W-:Y:S01]  /*8720*/  FMUL R0, R0, UR4 ;  /* 0x0000000400007c20 */ /* 0x000fe20008400000 */
[----:B------:R-:W-:Y:S02]  /*8730*/  IMAD.MOV.U32 R5, RZ, RZ, -0x1 ;  /* 0xffffffffff057424 */ /* 0x000fe400078e00ff */
[----:B------:R-:W-:Y:S01]  /*8740*/  ISETP.NE.AND.EX P0, PT, R29, RZ, PT, P0 ;  /* 0x000000ff1d00720c */ /* 0x000fe20003f05300 */
[----:B------:R3:W4:Y:S01]  /*8750*/  F2I.U32.TRUNC.NTZ R13, R0 ;  /* 0x00000000000d7305 */ /* 0x000722000020f000 */
[----:B------:R-:W3:Y:S01]  /*8760*/  LDC R15, c[0x0][0x148] ;  /* 0x00005200ff0f7b82 */ /* 0x000ee20000000800 */
[----:B0-----:R-:W-:-:S02]  /*8770*/  SHF.R.U64 R12, R4, R6, R3 ;  /* 0x00000006040c7219 */ /* 0x001fc40000001203 */
[----:B------:R-:W-:-:S05]  /*8780*/  SHF.R.U32.HI R3, RZ, R6, R3 ;  /* 0x00000006ff037219 */ /* 0x000fca0000011603 */
[----:B------:R-:W0:Y:S01]  /*8790*/  LDC R20, c[0x0][0x600] ;  /* 0x00018000ff147b82 */ /* 0x000e220000000800 */
[-CC-:B-1----:R-:W-:Y:S02]  /*87a0*/  SHF.R.U64 R10, R12, R8.reuse, R3.reuse ;  /* 0x000000080c0a7219 */ /* 0x182fe40000001203 */
[----:B------:R-:W-:-:S05]  /*87b0*/  SHF.R.U32.HI R3, RZ, R8, R3 ;  /* 0x00000008ff037219 */ /* 0x000fca0000011603 */
[----:B------:R-:W1:Y:S01]  /*87c0*/  LDC R27, c[0x0][0x648] ;  /* 0x00019200ff1b7b82 */ /* 0x000e620000000800 */
[-C--:B--2---:R-:W-:Y:S02]  /*87d0*/  SHF.L.U32 R4, R5, R26.reuse, RZ ;  /* 0x0000001a05047219 */ /* 0x084fe400000006ff */
[-CC-:B------:R-:W-:Y:S02]  /*87e0*/  SHF.R.U64 R14, R10, R26.reuse, R3.reuse ;  /* 0x0000001a0a0e7219 */ /* 0x180fe40000001203 */
[----:B------:R-:W-:Y:S02]  /*87f0*/  SHF.R.U32.HI R5, RZ, R26, R3 ;  /* 0x0000001aff057219 */ /* 0x000fe40000011603 */
[----:B------:R-:W-:Y:S01]  /*8800*/  LOP3.LUT R25, RZ, R4, RZ, 0x33, !PT ;  /* 0x00000004ff197212 */ /* 0x000fe200078e33ff */
[----:B------:R-:W2:Y:S01]  /*8810*/  LDC R30, c[0x0][0x638] ;  /* 0x00018e00ff1e7b82 */ /* 0x000ea20000000800 */
[----:B------:R-:W-:Y:S01]  /*8820*/  SHF.L.U32 R26, R7, R26, RZ ;  /* 0x0000001a071a7219 */ /* 0x000fe200000006ff */
[----:B------:R-:W-:-:S06]  /*8830*/  IMAD.MOV.U32 R4, RZ, RZ, R14 ;  /* 0x000000ffff047224 */ /* 0x000fcc00078e000e */
[----:B------:R-:W0:Y:S01]  /*8840*/  LDC R31, c[0x0][0x610] ;  /* 0x00018400ff1f7b82 */ /* 0x000e220000000800 */
[----:B----4-:R-:W-:Y:S05]  /*8850*/  @!P0 BRA `(.L_x_296) ;  /* 0x0000000000288947 */ /* 0x010fea0003800000 */
        /* <DEDUP_REMOVED lines=10> */
.L_x_296:
[----:B------:R-:W-:Y:S01]  /*8900*/  ISETP.NE.AND P0, PT, R2, 0x1, PT ;  /* 0x000000010200780c */ /* 0x000fe20003f05270 */
[----:B0-----:R-:W-:Y:S01]  /*8910*/  VIADD R7, R20, 0xffffffff ;  /* 0xffffffff14077836 */ /* 0x001fe20000000000 */
[----:B-1-3--:R-:W-:Y:S01]  /*8920*/  SHF.R.U64 R0, R4, R27, R5 ;  /* 0x0000001b04007219 */ /* 0x00afe20000001205 */
[----:B------:R-:W-:Y:S01]  /*8930*/  IMAD.MOV R13, RZ, RZ, -R13 ;  /* 0x000000ffff0d7224 */ /* 0x000fe200078e0a0d */
[----:B------:R-:W-:Y:S01]  /*8940*/  LOP3.LUT R5, R10, R25, RZ, 0xc0, !PT ;  /* 0x000000190a057212 */ /* 0x000fe200078ec0ff */
[----:B------:R-:W-:Y:S01]  /*8950*/  IMAD.MOV.U32 R4, RZ, RZ, 0x1 ;  /* 0x00000001ff047424 */ /* 0x000fe200078e00ff */
[----:B------:R-:W-:Y:S01]  /*8960*/  LOP3.LUT R12, R12, R7, RZ, 0xc0, !PT ;  /* 0x000000070c0c7212 */ /* 0x000fe200078ec0ff */
[----:B------:R-:W-:Y:S02]  /*8970*/  IMAD.MOV R3, RZ, RZ, -R0 ;  /* 0x000000ffff037224 */ /* 0x000fe400078e0a00 */
[----:B------:R-:W-:Y:S02]  /*8980*/  IMAD R0, R26, R0, R5 ;  /* 0x000000001a007224 */ /* 0x000fe400078e0205 */
[----:B--2---:R-:W-:-:S02]  /*8990*/  IMAD R3, R3, R30, R14 ;  /* 0x0000001e03037224 */ /* 0x004fc400078e020e */
[----:B------:R-:W-:Y:S02]  /*89a0*/  @P0 IMAD R21, R15, R13, R24 ;  /* 0x0000000d0f150224 */ /* 0x000fe400078e0218 */
[----:B------:R-:W-:Y:S01]  /*89b0*/  IMAD R5, R3, R20, R12 ;  /* 0x0000001403057224 */ /* 0x000fe200078e020c */
[----:B------:R-:W-:Y:S01]  /*89c0*/  PRMT R3, R4, 0x7610, R3 ;  /* 0x0000761004037816 */ /* 0x000fe20000000003 */
[----:B------:R-:W-:-:S05]  /*89d0*/  IMAD R0, R0, R31, R21 ;  /* 0x0000001f00007224 */ /* 0x000fca00078e0215 */
[----:B------:R-:W-:Y:S02]  /*89e0*/  SEL R152, R5, R0, !P0 ;  /* 0x0000000005987207 */ /* 0x000fe40004000000 */
[----:B------:R-:W-:-:S07]  /*89f0*/  SEL R0, R0, R5, !P0 ;  /* 0x0000000500007207 */ /* 0x000fce0004000000 */
.L_x_294:
[----:B------:R-:W-:Y:S01]  /*8a00*/  LOP3.LUT P0, RZ, R3, 0xff, RZ, 0xc0, !PT ;  /* 0x000000ff03ff7812 */ /* 0x000fe2000780c0ff */
[----:B------:R-:W-:-:S12]  /*8a10*/  IMAD.MOV.U32 R153, RZ, RZ, R0 ;  /* 0x000000ffff997224 */ /* 0x000fd800078e0000 */
[----:B------:R-:W-:Y:S05]  /*8a20*/  @P0 BRA `(.L_x_297) ;  /* 0xffffff8800500947 */ /* 0x000fea000383ffff */
[----:B------:R-:W-:Y:S05]  /*8a30*/  EXIT ;  /* 0x000000000000794d */ /* 0x000fea0003800000 */
.L_x_8:
[----:B0-----:R-:W-:Y:S01]  /*8a40*/  ULDC.64 UR4, c[0x0][0x650] ;  /* 0x0001940000047ab9 */ /* 0x001fe20000000a00 */
        /* <DEDUP_REMOVED lines=25> */
.L_x_299:
[----:B------:R-:W0:Y:S01]  /*8be0*/  LDC.64 R26, c[0x0][0x640] ;  /* 0x00019000ff1a7b82 */ /* 0x000e220000000a00 */
[-CC-:B------:R-:W-:Y:S01]  /*8bf0*/  SHF.R.U64 R21, R12, R8.reuse, R13.reuse ;  /* 0x000000080c157219 */ /* 0x180fe2000000120d */
[----:B------:R-:W-:Y:S01]  /*8c00*/  IMAD.MOV.U32 R30, RZ, RZ, 0x1 ;  /* 0x00000001ff1e7424 */ /* 0x000fe200078e00ff */
[----:B------:R-:W-:Y:S02]  /*8c10*/  SHF.R.U32.HI R6, RZ, R8, R13 ;  /* 0x00000008ff067219 */ /* 0x000fe4000001160d */
[----:B------:R-:W-:-:S03]  /*8c20*/  IADD3 R11, P0, RZ, -R21, RZ ;  /* 0x80000015ff0b7210 */ /* 0x000fc60007f1e0ff */
[----:B------:R-:W1:Y:S02]  /*8c30*/  LDC R10, c[0x0][0x618] ;  /* 0x00018600ff0a7b82 */ /* 0x000e640000000800 */
[----:B------:R-:W-:-:S04]  /*8c40*/  IMAD.X R7, RZ, RZ, ~R6, P0 ;  /* 0x000000ffff077224 */ /* 0x000fc800000e0e06 */
[-C--:B------:R-:W-:Y:S02]  /*8c50*/  IMAD R8, R7, R22.reuse, RZ ;  /* 0x0000001607087224 */ /* 0x080fe400078e02ff */
[----:B------:R-:W2:Y:S01]  /*8c60*/  LDC R12, c[0x0][0x608] ;  /* 0x00018200ff0c7b82 */ /* 0x000ea20000000800 */
[----:B------:R-:W-:-:S04]  /*8c70*/  IMAD.WIDE.U32 R6, R11, R22, R16 ;  /* 0x000000160b067225 */ /* 0x000fc800078e0010 */
[----:B------:R-:W-:-:S03]  /*8c80*/  IMAD R11, R11, R23, R8 ;  /* 0x000000170b0b7224 */ /* 0x000fc600078e0208 */
[----:B------:R-:W3:Y:S01]  /*8c90*/  LDC R25, c[0x0][0x658] ;  /* 0x00019600ff197b82 */ /* 0x000ee20000000800 */
[----:B------:R-:W-:Y:S01]  /*8ca0*/  IMAD.IADD R7, R7, 0x1, R11 ;  /* 0x0000000107077824 */ /* 0x000fe200078e020b */
[----:B0-----:R-:W-:-:S04]  /*8cb0*/  ISETP.NE.U32.AND P0, PT, R26, RZ, PT ;  /* 0x000000ff1a00720c */ /* 0x001fc80003f05070 */
[----:B------:R-:W-:Y:S02]  /*8cc0*/  ISETP.NE.AND.EX P0, PT, R27, RZ, PT, P0 ;  /* 0x000000ff1b00720c */ /* 0x000fe40003f05300 */
[----:B------:R-:W0:Y:S01]  /*8cd0*/  LDC R22, c[0x0][0x600] ;  /* 0x00018000ff167b82 */ /* 0x000e220000000800 */
[-CC-:B-1----:R-:W-:Y:S02]  /*8ce0*/  SHF.R.U64 R8, R6, R10.reuse, R7.reuse ;  /* 0x0000000a06087219 */ /* 0x182fe40000001207 */
[----:B------:R-:W-:Y:S01]  /*8cf0*/  SHF.R.U32.HI R7, RZ, R10, R7 ;  /* 0x0000000aff077219 */ /* 0x000fe20000011607 */
[----:B------:R-:W-:-:S04]  /*8d00*/  IMAD.MOV.U32 R10, RZ, RZ, -0x1 ;  /* 0xffffffffff0a7424 */ /* 0x000fc800078e00ff */
        /* <DEDUP_REMOVED lines=21> */
.L_x_300:
[----:B------:R-:W-:Y:S01]  /*8e60*/  ISETP.NE.AND P0, PT, R2, 0x1, PT ;  /* 0x000000010200780c */ /* 0x000fe20003f05270 */
[----:B0-----:R-:W-:Y:S01]  /*8e70*/  VIADD R11, R22, 0xffffffff ;  /* 0xffffffff160b7836 */ /* 0x001fe20000000000 */
[----:B-1----:R-:W-:Y:S02]  /*8e80*/  SHF.R.U64 R6, R6, R24, R7 ;  /* 0x0000001806067219 */ /* 0x002fe40000001207 */
[----:B------:R-:W-:Y:S02]  /*8e90*/  SHF.L.U32 R30, R30, R25, RZ ;  /* 0x000000191e1e7219 */ /* 0x000fe400000006ff */
[----:B------:R-:W-:Y:S01]  /*8ea0*/  LOP3.LUT R5, R23, R32, RZ, 0xc0, !PT ;  /* 0x0000002017057212 */ /* 0x000fe200078ec0ff */
[----:B------:R-:W-:-:S04]  /*8eb0*/  IMAD.MOV R7, RZ, RZ, -R6 ;  /* 0x000000ffff077224 */ /* 0x000fc800078e0a06 */
[----:B------:R-:W-:Y:S01]  /*8ec0*/  IMAD R6, R30, R6, R5 ;  /* 0x000000061e067224 */ /* 0x000fe200078e0205 */
[----:B------:R-:W-:Y:S01]  /*8ed0*/  LOP3.LUT R5, R8, R11, RZ, 0xc0, !PT ;  /* 0x0000000b08057212 */ /* 0x000fe200078ec0ff */
[----:B------:R-:W-:Y:S02]  /*8ee0*/  @P0 IMAD R3, R9, R14, R4 ;  /* 0x0000000e09030224 */ /* 0x000fe400078e0204 */
[----:B--2---:R-:W-:Y:S02]  /*8ef0*/  IMAD R4, R7, R28, R20 ;  /* 0x0000001c07047224 */ /* 0x004fe400078e0214 */
[----:B---3--:R-:W-:Y:S02]  /*8f00*/  IMAD R3, R6, R29, R3 ;  /* 0x0000001d06037224 */ /* 0x008fe400078e0203 */
[----:B------:R-:W-:Y:S02]  /*8f10*/  IMAD R4, R4, R22, R5 ;  /* 0x0000001604047224 */ /* 0x000fe400078e0205 */
[----:B------:R-:W-:-:S02]  /*8f20*/  IMAD.MOV.U32 R8, RZ, RZ, 0x1 ;  /* 0x00000001ff087424 */ /* 0x000fc400078e00ff */
[----:B------:R-:W-:Y:S01]  /*8f30*/  IMAD.MOV.U32 R6, RZ, RZ, R21 ;  /* 0x000000ffff067224 */ /* 0x000fe200078e0015 */
[----:B------:R-:W-:Y:S02]  /*8f40*/  SEL R7, R4, R3, !P0 ;  /* 0x0000000304077207 */ /* 0x000fe40004000000 */
[----:B------:R-:W-:-:S07]  /*8f50*/  SEL R20, R3, R4, !P0 ;  /* 0x0000000403147207 */ /* 0x000fce0004000000 */
.L_x_298:
[----:B------:R-:W-:-:S08]  /*8f60*/  NOP ;  /* 0x0000000000007918 */ /* 0x000fd00000000000 */
[----:B------:R-:W0:-:S00]  /*8f70*/  USETMAXREG.DEALLOC.CTAPOOL 0x28 ;  /* 0x00000028000079c8 */ /* 0x000e0000080e0500 */
[----:B0-----:R-:W-:-:S13]  /*8f80*/  ISETP.NE.AND P0, PT, R0, RZ, PT ;  /* 0x000000ff0000720c */ /* 0x001fda0003f05270 */
[----:B------:R-:W-:Y:S05]  /*8f90*/  @P0 EXIT ;  /* 0x000000000000094d */ /* 0x000fea0003800000 */
[----:B------:R-:W-:Y:S01]  /*8fa0*/  LOP3.LUT P0, RZ, R8, 0xff, RZ, 0xc0, !PT ;  /* 0x000000ff08ff7812 */ /* 0x000fe2000780c0ff */
[----:B------:R-:W-:Y:S02]  /*8fb0*/  IMAD.MOV.U32 R0, RZ, RZ, 0x1 ;  /* 0x00000001ff007424 */ /* 0x000fe400078e00ff */
[----:B------:R-:W-:-:S10]  /*8fc0*/  IMAD.MOV.U32 R3, RZ, RZ, RZ ;  /* 0x000000ffff037224 */ /* 0x000fd400078e00ff */
[----:B------:R-:W-:Y:S05]  /*8fd0*/  @!P0 BRA `(.L_x_301) ;  /* 0x0000000c00448947 */ /* 0x000fea0003800000 */
[----:B------:R-:W0:Y:S01]  /*8fe0*/  LDC R0, c[0x0][0x28c] ;  /* 0x0000a300ff007b82 */ /* 0x000e220000000800 */
[----:B------:R-:W-:Y:S01]  /*8ff0*/  ULDC UR5, c[0x0][0x658] ;  /* 0x0001960000057ab9 */ /* 0x000fe20000000800 */
[----:B------:R-:W-:Y:S01]  /*9000*/  UMOV UR7, 0xffffffff ;  /* 0xffffffff00077882 */ /* 0x000fe20000000000 */
[----:B------:R-:W-:Y:S01]  /*9010*/  ULDC UR6, c[0x0][0xc] ;  /* 0x0000030000067ab9 */ /* 0x000fe20000000800 */
[----:B------:R-:W-:Y:S01]  /*9020*/  USHF.L.U32 UR8, UR7, UR5, URZ ;  /* 0x0000000507087299 */ /* 0x000fe2000800063f */
[----:B------:R-:W-:Y:S01]  /*9030*/  BSSY B0, `(.L_x_301) ;  /* 0x00000cb000007945 */ /* 0x000fe20003800000 */
[----:B------:R-:W-:Y:S01]  /*9040*/  UMOV UR9, 0x1 ;  /* 0x0000000100097882 */ /* 0x000fe20000000000 */
[----:B------:R-:W-:Y:S01]  /*9050*/  ULDC UR7, c[0x0][0x10] ;  /* 0x0000040000077ab9 */ /* 0x000fe20000000800 */
[----:B------:R-:W1:Y:S01]  /*9060*/  S2UR UR10, SR_CgaCtaId ;  /* 0x00000000000a79c3 */ /* 0x000e620000008800 */
[----:B------:R-:W-:Y:S01]  /*9070*/  UIMAD.WIDE.U32 UR6, UR6, UR7, URZ ;  /* 0x00000007060672a5 */ /* 0x000fe2000f8e003f */
[----:B------:R-:W-:Y:S01]  /*9080*/  IMAD.MOV.U32 R11, RZ, RZ, 0x1 ;  /* 0x00000001ff0b7424 */ /* 0x000fe200078e00ff */
[----:B------:R-:W-:Y:S01]  /*9090*/  USHF.L.U32 UR17, UR9, UR5, URZ ;  /* 0x0000000509117299 */ /* 0x000fe2000800063f */
[----:B------:R-:W-:Y:S01]  /*90a0*/  LOP3.LUT R8, R19, 0x2, RZ, 0xfc, !PT ;  /* 0x0000000213087812 */ /* 0x000fe200078efcff */
[----:B------:R-:W-:Y:S01]  /*90b0*/  ULDC UR4, c[0x0][0x600] ;  /* 0x0001800000047ab9 */ /* 0x000fe20000000800 */
[----:B------:R-:W-:Y:S01]  /*90c0*/  ULDC UR5, c[0x0][0x14] ;  /* 0x0000050000057ab9 */ /* 0x000fe20000000800 */
[----:B------:R-:W-:-:S02]  /*90d0*/  UIADD3 UR4, UR4, -0x1, URZ ;  /* 0xffffffff04047890 */ /* 0x000fc4000fffe03f */
[----:B------:R-:W-:Y:S02]  /*90e0*/  UIMAD.WIDE.U32 UR22, UR6, UR5, URZ ;  /* 0x00000005061672a5 */ /* 0x000fe4000f8e003f */
[----:B------:R-:W-:Y:S02]  /*90f0*/  UIMAD UR13, UR7, UR5, URZ ;  /* 0x00000005070d72a4 */ /* 0x000fe4000f8e023f */
[----:B------:R-:W-:Y:S02]  /*9100*/  ULOP3.LUT UR16, URZ, UR8, URZ, 0x33, !UPT ;  /* 0x000000083f107292 */ /* 0x000fe4000f8e333f */
[----:B------:R-:W-:Y:S01]  /*9110*/  UIADD3 UR13, UR23, UR13, URZ ;  /* 0x0000000d170d7290 */ /* 0x000fe2000fffe03f */
[----:B0-----:R-:W-:Y:S01]  /*9120*/  VIADD R0, R0, 0x1f ;  /* 0x0000001f00007836 */ /* 0x001fe20000000000 */
[----:B------:R-:W-:-:S04]  /*9130*/  ULDC.64 UR24, c[0x0][0x198] ;  /* 0x0000660000187ab9 */ /* 0x000fc80000000a00 */
[----:B------:R-:W-:Y:S01]  /*9140*/  SHF.R.S32.HI R3, RZ, 0x1f, R0 ;  /* 0x0000001fff037819 */ /* 0x000fe20000011400 */
[----:B-1----:R-:W-:-:S03]  /*9150*/  IMAD.U32 R9, RZ, RZ, UR10 ;  /* 0x0000000aff097e24 */ /* 0x002fc6000f8e00ff */
[----:B------:R-:W-:Y:S01]  /*9160*/  LEA.HI R3, R3, R0, RZ, 0x5 ;  /* 0x0000000003037211 */ /* 0x000fe200078f28ff */
[----:B------:R-:W-:-:S03]  /*9170*/  IMAD.MOV.U32 R0, RZ, RZ, 0x1 ;  /* 0x00000001ff007424 */ /* 0x000fc600078e00ff */
[----:B------:R-:W-:Y:S01]  /*9180*/  SHF.R.S32.HI R10, RZ, 0x5, R3 ;  /* 0x00000005ff0a7819 */ /* 0x000fe20000011403 */
[----:B------:R-:W-:Y:S01]  /*9190*/  IMAD.MOV.U32 R3, RZ, RZ, RZ ;  /* 0x000000ffff037224 */ /* 0x000fe200078e00ff */
[----:B------:R-:W-:-:S03]  /*91a0*/  LEA R12, R9, 0x200, 0xc ;  /* 0x00000200090c7811 */ /* 0x000fc600078e60ff */
[----:B------:R-:W-:-:S07]  /*91b0*/  VIADD R13, R10, 0x1 ;  /* 0x000000010a0d7836 */ /* 0x000fce0000000000 */
.L_x_312:
[----:B------:R-:W-:-:S03]  /*91c0*/  UMOV UR5, 0xffffffff ;  /* 0xffffffff00057882 */ /* 0x000fc60000000000 */
[----:B------:R-:W-:Y:S05]  /*91d0*/  BRA.DIV UR5, `(.L_x_302) ;  /* 0x0000001605a47947 */ /* 0x000fea000b800000 */
[----:B------:R-:W-:-:S13]  /*91e0*/  ELECT P6, URZ, PT ;  /* 0x00000000003f782f */ /* 0x000fda00038c0000 */
.L_x_337:
[----:B------:R-:W0:Y:S01]  /*91f0*/  LDC R4, c[0x0][0x28c] ;  /* 0x0000a300ff047b82 */ /* 0x000e220000000800 */
[----:B------:R-:W-:Y:S01]  /*9200*/  BSSY B1, `(.L_x_303) ;  /* 0x000003a000017945 */ /* 0x000fe20003800000 */
[----:B0-----:R-:W-:-:S13]  /*9210*/  ISETP.LT.OR P6, PT, R4, 0x1, !P6 ;  /* 0x000000010400780c */ /* 0x001fda00077c1670 */
[----:B------:R-:W-:Y:S05]  /*9220*/  @P6 BRA `(.L_x_304) ;  /* 0x0000000000dc6947 */ /* 0x000fea0003800000 */
[----:B------:R-:W-:Y:S02]  /*9230*/  IMAD R20, R20, 0x2, R9 ;  /* 0x0000000214147824 */ /* 0x000fe400078e0209 */
[----:B------:R-:W-:Y:S02]  /*9240*/  IMAD.SHL.U32 R21, R7, 0x80, RZ ;  /* 0x0000008007157824 */ /* 0x000fe400078e00ff */
[----:B------:R-:W-:Y:S02]  /*9250*/  IMAD.MOV.U32 R24, RZ, RZ, RZ ;  /* 0x000000ffff187224 */ /* 0x000fe400078e00ff */
[----:B------:R-:W-:Y:S02]  /*9260*/  IMAD.MOV.U32 R4, RZ, RZ, R13 ;  /* 0x000000ffff047224 */ /* 0x000fe400078e000d */
[----:B------:R-:W-:Y:S02]  /*9270*/  IMAD.MOV.U32 R5, RZ, RZ, R0 ;  /* 0x000000ffff057224 */ /* 0x000fe400078e0000 */
[----:B------:R-:W-:-:S02]  /*9280*/  IMAD.MOV.U32 R7, RZ, RZ, R3 ;  /* 0x000000ffff077224 */ /* 0x000fc400078e0003 */
[----:B------:R-:W-:-:S07]  /*9290*/  IMAD.SHL.U32 R20, R20, 0x80, RZ ;  /* 0x0000008014147824 */ /* 0x000fce00078e00ff */
.L_x_307:
[----:B------:R-:W0:Y:S01]  /*92a0*/  S2UR UR5, SR_CgaCtaId ;  /* 0x00000000000579c3 */ /* 0x000e220000008800 */
[----:B------:R-:W-:Y:S02]  /*92b0*/  MOV R14, 0x400 ;  /* 0x00000400000e7802 */ /* 0x000fe40000000f00 */
[----:B------:R-:W-:-:S13]  /*92c0*/  LOP3.LUT P1, RZ, R18, 0x7f, RZ, 0xc0, !PT ;  /* 0x0000007f12ff7812 */ /* 0x000fda000782c0ff */
[----:B------:R-:W1:Y:S01]  /*92d0*/  @!P1 LDC R15, c[0x0][0x500] ;  /* 0x00014000ff0f9b82 */ /* 0x000e620000000800 */
[----:B0-----:R-:W-:-:S05]  /*92e0*/  IMAD.U32 R9, RZ, RZ, UR5 ;  /* 0x00000005ff097e24 */ /* 0x001fca000f8e00ff */
[----:B------:R-:W-:Y:S02]  /*92f0*/  LEA R22, R9, R14, 0x18 ;  /* 0x0000000e09167211 */ /* 0x000fe400078ec0ff */
[----:B------:R-:W-:-:S03]  /*9300*/  SHF.L.U32 R14, R5, 0x1f, RZ ;  /* 0x0000001f050e7819 */ /* 0x000fc600000006ff */
[----:B------:R-:W-:-:S04]  /*9310*/  IMAD R23, R7, 0x8, R22 ;  /* 0x0000000807177824 */ /* 0x000fc800078e0216 */
[----:B------:R-:W0:Y:S02]  /*9320*/  SYNCS.PHASECHK.TRANS64.TRYWAIT P0, [R23+URZ+0x90], R14 ;  /* 0x0000900e170075a7 */ /* 0x000e24000800017f */
[----:B01----:R-:W-:Y:S05]  /*9330*/  @!P0 BRA `(.L_x_305) ;  /* 0x00000014006c8947 */ /* 0x003fea0003800000 */
.L_x_338:
[----:B0-----:R-:W-:Y:S01]  /*9340*/  PRMT R14, R8, 0x9910, RZ ;  /* 0x00009910080e7816 */ /* 0x001fe200000000ff */
[----:B------:R0:W-:Y:S03]  /*9350*/  @!P1 SYNCS.ARRIVE.TRANS64 RZ, [R23+URZ], R15 ;  /* 0x0000000f17ff99a7 */ /* 0x0001e6000800003f */
[----:B------:R-:W-:-:S13]  /*9360*/  ISETP.NE.AND P0, PT, R14, 0x2, PT ;  /* 0x000000020e00780c */ /* 0x000fda0003f05270 */
[----:B0-----:R-:W-:Y:S05]  /*9370*/  @P0 BRA `(.L_x_306) ;  /* 0x0000000000040947 */ /* 0x001fea0003800000 */
[----:B------:R-:W-:Y:S01]  /*9380*/  BPT.TRAP 0x1 ;  /* 0x000000040000795c */ /* 0x000fe20000300000 */
.L_x_306:
[C---:B------:R-:W-:Y:S01]  /*9390*/  IMAD R14, R7.reuse, 0x2000, R12 ;  /* 0x00002000070e7824 */ /* 0x040fe200078e020c */
[----:B------:R-:W-:Y:S01]  /*93a0*/  R2UR UR8, R22 ;  /* 0x00000000160872ca */ /* 0x000fe200000e0000 */
[----:B------:R-:W-:Y:S01]  /*93b0*/  IMAD R22, R7, 0x1000, R22 ;  /* 0x0000100007167824 */ /* 0x000fe200078e0216 */
[----:B------:R-:W-:Y:S01]  /*93c0*/  R2UR UR18, R20 ;  /* 0x00000000141272ca */ /* 0x000fe200000e0000 */
[----:B------:R-:W-:Y:S01]  /*93d0*/  VIADD R4, R4, 0xffffffff ;  /* 0xffffffff04047836 */ /* 0x000fe20000000000 */
[----:B------:R-:W-:Y:S01]  /*93e0*/  R2UR UR5, R14 ;  /* 0x000000000e0572ca */ /* 0x000fe200000e0000 */
[----:B------:R-:W-:Y:S01]  /*93f0*/  UIADD3 UR6, UP0, UR24, 0xf0, URZ ;  /* 0x000000f018067890 */ /* 0x000fe2000ff1e03f */
[----:B------:R-:W-:Y:S01]  /*9400*/  R2UR UR11, R22 ;  /* 0x00000000160b72ca */ /* 0x000fe200000e0000 */
[----:B------:R-:W-:Y:S01]  /*9410*/  UIADD3 UR26, UP1, UR24, 0x1f0, URZ ;  /* 0x000001f0181a7890 */ /* 0x000fe2000ff3e03f */
[----:B------:R-:W-:Y:S01]  /*9420*/  R2UR UR9, R23 ;  /* 0x00000000170972ca */ /* 0x000fe200000e0000 */
[----:B------:R-:W-:Y:S01]  /*9430*/  UIADD3.X UR7, URZ, UR25, URZ, UP0, !UPT ;  /* 0x000000193f077290 */ /* 0x000fe200087fe43f */
[----:B------:R-:W-:Y:S01]  /*9440*/  R2UR UR10, R24 ;  /* 0x00000000180a72ca */ /* 0x000fe200000e0000 */
[----:B------:R-:W-:Y:S01]  /*9450*/  VIADD R7, R7, 0x1 ;  /* 0x0000000107077836 */ /* 0x000fe20000000000 */
[----:B------:R-:W-:Y:S01]  /*9460*/  R2UR UR12, R6 ;  /* 0x00000000060c72ca */ /* 0x000fe200000e0000 */
[----:B------:R-:W-:Y:S01]  /*9470*/  UIADD3.X UR27, URZ, UR25, URZ, UP1, !UPT ;  /* 0x000000193f1b7290 */ /* 0x000fe20008ffe43f */
[----:B------:R-:W-:Y:S01]  /*9480*/  R2UR UR19, R21 ;  /* 0x00000000151372ca */ /* 0x000fe200000e0000 */
[----:B------:R-:W-:Y:S01]  /*9490*/  UMOV UR20, 0x30000 ;  /* 0x0003000000147882 */ /* 0x000fe20000000000 */
[----:B------:R-:W-:Y:S01]  /*94a0*/  ISETP.GT.AND P1, PT, R4, 0x1, PT ;  /* 0x000000010400780c */ /* 0x000fe20003f24270 */
[----:B------:R-:W-:Y:S01]  /*94b0*/  UIADD3 UR8, UR8, UR5, URZ ;  /* 0x0000000508087290 */ /* 0x000fe2000fffe03f */
[----:B------:R-:W-:Y:S01]  /*94c0*/  ISETP.NE.AND P0, PT, R7, 0x12, PT ;  /* 0x000000120700780c */ /* 0x000fe20003f05270 */
[----:B------:R-:W-:Y:S01]  /*94d0*/  UIADD3 UR5, UR11, 0x24200, URZ ;  /* 0x000242000b057890 */ /* 0x000fe2000fffe03f */
[----:B------:R-:W-:Y:S01]  /*94e0*/  VIADD R24, R24, 0x20 ;  /* 0x0000002018187836 */ /* 0x000fe20000000000 */
[----:B------:R-:W-:Y:S01]  /*94f0*/  UMOV UR14, 0x0 ;  /* 0x00000000000e7882 */ /* 0x000fe20000000000 */
[----:B------:R-:W-:Y:S01]  /*9500*/  UMOV UR15, 0x10000000 ;  /* 0x10000000000f7882 */ /* 0x000fe20000000000 */
[----:B------:R-:W-:Y:S01]  /*9510*/  UMOV UR11, UR18 ;  /* 0x00000012000b7c82 */ /* 0x000fe20008000000 */
[----:B------:R-:W-:-:S02]  /*9520*/  SEL R14, RZ, 0x1, P0 ;  /* 0x00000001ff0e7807 */ /* 0x000fc40000000000 */
[----:B------:R0:W-:Y:S01]  /*9530*/  UTMALDG.3D.MULTICAST [UR8], [UR6], UR20, desc[UR14] ;  /* 0x00000e08060073b4 */ /* 0x0001e20008011814 */
[----:B------:R-:W-:Y:S02]  /*9540*/  SEL R7, R7, RZ, P0 ;  /* 0x000000ff07077207 */ /* 0x000fe40000000000 */
[----:B------:R-:W-:Y:S01]  /*9550*/  LOP3.LUT R5, R5, R14, RZ, 0x3c, !PT ;  /* 0x0000000e05057212 */ /* 0x000fe200078e3cff */
[----:B0-----:R-:W-:Y:S01]  /*9560*/  UMOV UR8, UR5 ;  /* 0x0000000500087c82 */ /* 0x001fe20008000000 */
[----:B------:R-:W-:Y:S02]  /*9570*/  UMOV UR11, UR19 ;  /* 0x00000013000b7c82 */ /* 0x000fe40008000000 */
[----:B------:R0:W-:Y:S02]  /*9580*/  UTMALDG.3D [UR8], [UR26], desc[UR14] ;  /* 0x00000e081a0075b4 */ /* 0x0001e40008011000 */
[----:B0-----:R-:W-:Y:S05]  /*9590*/  @P1 BRA `(.L_x_307) ;  /* 0xfffffffc00401947 */ /* 0x001fea000383ffff */
.L_x_304:
[----:B------:R-:W-:Y:S05]  /*95a0*/  BSYNC B1 ;  /* 0x0000000000017941 */ /* 0x000fea0003800000 */
.L_x_303:
[----:B------:R-:W-:Y:S01]  /*95b0*/  LOP3.LUT P1, RZ, R11, 0xff, RZ, 0xc0, !PT ;  /* 0x000000ff0bff7812 */ /* 0x000fe2000782c0ff */
[C---:B------:R-:W-:Y:S01]  /*95c0*/  IMAD.IADD R6, R10.reuse, 0x1, R3 ;  /* 0x000000010a067824 */ /* 0x040fe200078e0203 */
[----:B------:R-:W-:Y:S01]  /*95d0*/  ULDC.64 UR6, c[0x0][0x650] ;  /* 0x0001940000067ab9 */ /* 0x000fe20000000a00 */
[----:B------:R-:W-:Y:S01]  /*95e0*/  ISETP.GE.U32.AND P2, PT, R10, 0x12, PT ;  /* 0x000000120a00780c */ /* 0x000fe20003f46070 */
[----:B------:R-:W-:Y:S01]  /*95f0*/  BSSY B1, `(.L_x_308) ;  /* 0x000006c000017945 */ /* 0x000fe20003800000 */
[----:B------:R-:W-:Y:S01]  /*9600*/  IMAD.MOV.U32 R20, RZ, RZ, -0x1 ;  /* 0xffffffffff147424 */ /* 0x000fe200078e00ff */
[----:B------:R-:W-:Y:S01]  /*9610*/  ISETP.GT.U32.AND P0, PT, R6, 0x11, PT ;  /* 0x000000110600780c */ /* 0x000fe20003f04070 */
[----:B------:R-:W-:Y:S01]  /*9620*/  IMAD.MOV.U32 R7, RZ, RZ, -0x1 ;  /* 0xffffffffff077424 */ /* 0x000fe200078e00ff */
[----:B------:R-:W-:Y:S02]  /*9630*/  PRMT R11, RZ, 0x7610, R11 ;  /* 0x00007610ff0b7816 */ /* 0x000fe4000000000b */
[----:B------:R-:W-:-:S03]  /*9640*/  ISETP.LT.U32.AND P0, PT, R10, 0x12, P0 ;  /* 0x000000120a00780c */ /* 0x000fc60000701070 */
[----:B------:R-:W0:Y:S01]  /*9650*/  @P1 S2R R9, SR_CgaCtaId ;  /* 0x0000000000091919 */ /* 0x000e220000008800 */
[----:B------:R-:W-:-:S04]  /*9660*/  @P1 MOV R4, 0x400 ;  /* 0x0000040000041802 */ /* 0x000fc80000000f00 */
[----:B0-----:R-:W-:Y:S01]  /*9670*/  @P1 LEA R3, R9, R4, 0x18 ;  /* 0x0000000409031211 */ /* 0x001fe200078ec0ff */
[----:B------:R-:W-:-:S03]  /*9680*/  IMAD.WIDE.U32 R4, R6, 0x38e38e39, RZ ;  /* 0x38e38e3906047825 */ /* 0x000fc600078e00ff */
[----:B------:R0:W-:Y:S01]  /*9690*/  @P1 SYNCS.ARRIVE.TRANS64.A1T0 RZ, [R3+URZ+0x138], RZ ;  /* 0x000138ff03ff19a7 */ /* 0x0001e2000810003f */
[----:B------:R-:W-:Y:S02]  /*96a0*/  IADD3 R16, P1, R16, UR22, RZ ;  /* 0x0000001610107c10 */ /* 0x000fe4000ff3e0ff */
[----:B------:R-:W-:Y:S02]  /*96b0*/  SHF.R.U32.HI R5, RZ, 0x2, R5 ;  /* 0x00000002ff057819 */ /* 0x000fe40000011605 */
[----:B------:R-:W-:Y:S02]  /*96c0*/  IADD3.X R17, R17, UR13, RZ, P1, !PT ;  /* 0x0000000d11117c10 */ /* 0x000fe40008ffe4ff */
[----:B------:R-:W-:Y:S02]  /*96d0*/  PRMT R4, RZ, 0x7610, R4 ;  /* 0x00007610ff047816 */ /* 0x000fe40000000004 */
[----:B0-----:R-:W-:Y:S02]  /*96e0*/  SEL R3, RZ, 0x1, !P0 ;  /* 0x00000001ff037807 */ /* 0x001fe40004000000 */
[----:B------:R-:W-:-:S02]  /*96f0*/  ISETP.GE.U32.AND P0, PT, R16, UR6, PT ;  /* 0x0000000610007c0c */ /* 0x000fc4000bf06070 */
[----:B------:R-:W-:Y:S01]  /*9700*/  LOP3.LUT R0, R0, R3, RZ, 0x3c, !PT ;  /* 0x0000000300007212 */ /* 0x000fe200078e3cff */
[----:B------:R-:W-:Y:S01]  /*9710*/  IMAD R3, R5, -0x12, R6 ;  /* 0xffffffee05037824 */ /* 0x000fe200078e0206 */
[----:B------:R-:W-:Y:S01]  /*9720*/  ISETP.GE.U32.AND.EX P0, PT, R17, UR7, PT, P0 ;  /* 0x0000000711007c0c */ /* 0x000fe2000bf06100 */
[----:B------:R-:W-:Y:S01]  /*9730*/  IMAD.MOV.U32 R6, RZ, RZ, -0x1 ;  /* 0xffffffffff067424 */ /* 0x000fe200078e00ff */
[----:B------:R-:W-:-:S11]  /*9740*/  @P2 LOP3.LUT R0, R0, 0x1, R5, 0x78, !PT ;  /* 0x0000000100002812 */ /* 0x000fd600078e7805 */
[----:B------:R-:W-:Y:S05]  /*9750*/  @P0 BRA `(.L_x_309) ;  /* 0x0000000400540947 */ /* 0x000fea0003800000 */
[----:B------:R-:W0:Y:S01]  /*9760*/  S2R R15, SR_CTAID.X ;  /* 0x00000000000f7919 */ /* 0x000e220000002500 */
[----:B------:R-:W-:Y:S01]  /*9770*/  ULDC.64 UR6, c[0x0][0x628] ;  /* 0x00018a0000067ab9 */ /* 0x000fe20000000a00 */
[----:B------:R-:W-:Y:S01]  /*9780*/  ULDC UR8, c[0x0][0x630] ;  /* 0x00018c0000087ab9 */ /* 0x000fe20000000800 */
[----:B------:R-:W-:Y:S01]  /*9790*/  ISETP.NE.U32.AND P0, PT, RZ, UR6, PT ;  /* 0x00000006ff007c0c */ /* 0x000fe2000bf05070 */
[----:B------:R-:W1:Y:S01]  /*97a0*/  S2R R20, SR_CTAID.Y ;  /* 0x0000000000147919 */ /* 0x000e620000002600 */
[----:B------:R-:W-:Y:S01]  /*97b0*/  ULDC UR9, c[0x0][0x150] ;  /* 0x0000540000097ab9 */ /* 0x000fe20000000800 */
[----:B------:R-:W-:Y:S01]  /*97c0*/  IMAD.MOV.U32 R4, RZ, RZ, R16 ;  /* 0x000000ffff047224 */ /* 0x000fe200078e0010 */
[----:B------:R-:W-:Y:S01]  /*97d0*/  ISETP.NE.AND.EX P0, PT, RZ, UR7, PT, P0 ;  /* 0x00000007ff007c0c */ /* 0x000fe2000bf05300 */
[----:B------:R-:W-:Y:S01]  /*97e0*/  IMAD.MOV.U32 R5, RZ, RZ, R17 ;  /* 0x000000ffff057224 */ /* 0x000fe200078e0011 */
[----:B0-----:R-:W-:-:S11]  /*97f0*/  I2FP.F32.U32 R22, R15 ;  /* 0x0000000f00167245 */ /* 0x001fd60000201000 */
[----:B------:R-:W-:Y:S05]  /*9800*/  @!P0 BRA `(.L_x_310) ;  /* 0x0000000000288947 */ /* 0x000fea0003800000 */
[----:B------:R-:W-:Y:S02]  /*9810*/  ULDC UR5, c[0x0][0x634] ;  /* 0x00018d0000057ab9 */ /* 0x000fe40000000800 */
[----:B------:R-:W-:-:S05]  /*9820*/  IADD3 R5, P0, R16, UR5, RZ ;  /* 0x0000000510057c10 */ /* 0x000fca000ff1e0ff */
[----:B------:R-:W-:-:S04]  /*9830*/  IMAD.X R21, RZ, RZ, R17, P0 ;  /* 0x000000ffff157224 */ /* 0x000fc800000e0611 */
[----:B------:R-:W-:-:S04]  /*9840*/  IMAD.WIDE.U32 R6, R21, UR6, RZ ;  /* 0x0000000615067c25 */ /* 0x000fc8000f8e00ff */
[----:B------:R-:W-:-:S04]  /*9850*/  IMAD.WIDE.U32 R6, P0, R5, UR7, R6 ;  /* 0x0000000705067c25 */ /* 0x000fc8000f800006 */
[----:B------:R-:W-:-:S04]  /*9860*/  IMAD.WIDE.U32 R4, R5, UR6, RZ ;  /* 0x0000000605047c25 */ /* 0x000fc8000f8e00ff */
[----:B------:R-:W-:Y:S01]  /*9870*/  IMAD.MOV.U32 R4, RZ, RZ, R7 ;  /* 0x000000ffff047224 */ /* 0x000fe200078e0007 */
[----:B------:R-:W-:Y:S01]  /*9880*/  IADD3 RZ, P1, R5, R6, RZ ;  /* 0x0000000605ff7210 */ /* 0x000fe20007f3e0ff */
[----:B------:R-:W-:-:S04]  /*9890*/  IMAD.X R5, RZ, RZ, RZ, P0 ;  /* 0x000000ffff057224 */ /* 0x000fc800000e06ff */
[----:B------:R-:W-:-:S08]  /*98a0*/  IMAD.WIDE.U32.X R4, R21, UR7, R4, P1 ;  /* 0x0000000715047c25 */ /* 0x000fd000088e0404 */
.L_x_310:
[--C-:B------:R-:W-:Y:S01]  /*98b0*/  SHF.R.U64 R14, R4, UR8, R5.reuse ;  /* 0x00000008040e7c19 */ /* 0x100fe20008001205 */
[----:B------:R-:W-:Y:S01]  /*98c0*/  FMUL R22, R22, UR9 ;  /* 0x0000000916167c20 */ /* 0x000fe20008400000 */
[----:B------:R-:W-:Y:S01]  /*98d0*/  SHF.R.U32.HI R4, RZ, UR8, R5 ;  /* 0x00000008ff047c19 */ /* 0x000fe20008011605 */
[----:B------:R-:W0:Y:S01]  /*98e0*/  LDC R6, c[0x0][0x144] ;  /* 0x00005100ff067b82 */ /* 0x000e220000000800 */
[----:B------:R-:W-:Y:S01]  /*98f0*/  IADD3 R5, P0, RZ, -R14, RZ ;  /* 0x8000000eff057210 */ /* 0x000fe20007f1e0ff */
[----:B------:R-:W-:Y:S01]  /*9900*/  ULDC UR5, c[0x0][0x154] ;  /* 0x0000550000057ab9 */ /* 0x000fe20000000800 */
[----:B-1----:R-:W-:Y:S01]  /*9910*/  I2FP.F32.U32 R7, R20 ;  /* 0x0000001400077245 */ /* 0x002fe20000201000 */
[----:B------:R-:W1:Y:S01]  /*9920*/  F2I.U32.TRUNC.NTZ R22, R22 ;  /* 0x0000001600167305 */ /* 0x000e62000020f000 */
[----:B------:R-:W-:Y:S01]  /*9930*/  ULDC.64 UR6, c[0x0][0x620] ;  /* 0x0001880000067ab9 */ /* 0x000fe20000000a00 */
[----:B------:R-:W-:Y:S01]  /*9940*/  IMAD.X R4, RZ, RZ, ~R4, P0 ;  /* 0x000000ffff047224 */ /* 0x000fe200000e0e04 */
[----:B------:R-:W-:Y:S01]  /*9950*/  ISETP.NE.AND P2, PT, R2, 0x1, PT ;  /* 0x000000010200780c */ /* 0x000fe20003f45270 */
[----:B------:R-:W-:Y:S01]  /*9960*/  FMUL R23, R7, UR5 ;  /* 0x0000000507177c20 */ /* 0x000fe20008400000 */
[----:B------:R-:W2:Y:S01]  /*9970*/  LDC R25, c[0x0][0x148] ;  /* 0x00005200ff197b82 */ /* 0x000ea20000000800 */
[----:B------:R-:W-:Y:S01]  /*9980*/  IMAD R4, R4, UR6, RZ ;  /* 0x0000000604047c24 */ /* 0x000fe2000f8e02ff */
[----:B------:R-:W-:-:S03]  /*9990*/  ULDC UR5, c[0x0][0x618] ;  /* 0x0001860000057ab9 */ /* 0x000fc60000000800 */
[----:B------:R-:W3:Y:S01]  /*99a0*/  F2I.U32.TRUNC.NTZ R23, R23 ;  /* 0x0000001700177305 */ /* 0x000ee2000020f000 */
[C---:B------:R-:W-:Y:S02]  /*99b0*/  IMAD R7, R5.reuse, UR7, R4 ;  /* 0x0000000705077c24 */ /* 0x040fe4000f8e0204 */
[----:B------:R-:W-:Y:S01]  /*99c0*/  IMAD.WIDE.U32 R4, R5, UR6, R16 ;  /* 0x0000000605047c25 */ /* 0x000fe2000f8e0010 */
[----:B------:R-:W-:Y:S02]  /*99d0*/  ULDC.64 UR6, c[0x0][0x640] ;  /* 0x0001900000067ab9 */ /* 0x000fe40000000a00 */
[----:B------:R-:W-:Y:S01]  /*99e0*/  ISETP.NE.U32.AND P0, PT, RZ, UR6, PT ;  /* 0x00000006ff007c0c */ /* 0x000fe2000bf05070 */
[----:B------:R-:W-:Y:S02]  /*99f0*/  IMAD.IADD R5, R5, 0x1, R7 ;  /* 0x0000000105057824 */ /* 0x000fe400078e0207 */
[----:B-1----:R-:W-:Y:S01]  /*9a00*/  IMAD.MOV R22, RZ, RZ, -R22 ;  /* 0x000000ffff167224 */ /* 0x002fe200078e0a16 */
[----:B------:R-:W-:-:S02]  /*9a10*/  ISETP.NE.AND.EX P0, PT, RZ, UR7, PT, P0 ;  /* 0x00000007ff007c0c */ /* 0x000fc4000bf05300 */
[----:B------:R-:W-:Y:S01]  /*9a20*/  SHF.R.U64 R21, R4, UR5, R5 ;  /* 0x0000000504157c19 */ /* 0x000fe20008001205 */
[----:B0-----:R-:W-:Y:S01]  /*9a30*/  IMAD R15, R6, R22, R15 ;  /* 0x00000016060f7224 */ /* 0x001fe200078e020f */
[----:B------:R-:W-:Y:S01]  /*9a40*/  SHF.R.U32.HI R4, RZ, UR5, R5 ;  /* 0x00000005ff047c19 */ /* 0x000fe20008011605 */
[----:B------:R-:W-:Y:S01]  /*9a50*/  ULDC UR5, c[0x0][0x608] ;  /* 0x0001820000057ab9 */ /* 0x000fe20000000800 */
[----:B---3--:R-:W-:Y:S02]  /*9a60*/  IMAD.MOV R6, RZ, RZ, -R23 ;  /* 0x000000ffff067224 */ /* 0x008fe400078e0a17 */
[--C-:B------:R-:W-:Y:S02]  /*9a70*/  SHF.R.U64 R22, R21, UR5, R4.reuse ;  /* 0x0000000515167c19 */ /* 0x100fe40008001204 */
[----:B------:R-:W-:Y:S01]  /*9a80*/  SHF.R.U32.HI R5, RZ, UR5, R4 ;  /* 0x00000005ff057c19 */ /* 0x000fe20008011604 */
[----:B------:R-:W-:Y:S01]  /*9a90*/  ULDC UR5, c[0x0][0x658] ;  /* 0x0001960000057ab9 */ /* 0x000fe20000000800 */
[----:B--2---:R-:W-:-:S02]  /*9aa0*/  @P2 IMAD R15, R25, R6, R20 ;  /* 0x00000006190f2224 */ /* 0x004fc400078e0214 */
[--C-:B------:R-:W-:Y:S02]  /*9ab0*/  SHF.R.U64 R20, R22, UR5, R5.reuse ;  /* 0x0000000516147c19 */ /* 0x100fe40008001205 */
[----:B------:R-:W-:-:S03]  /*9ac0*/  SHF.R.U32.HI R23, RZ, UR5, R5 ;  /* 0x00000005ff177c19 */ /* 0x000fc60008011605 */
[----:B------:R-:W-:Y:S02]  /*9ad0*/  IMAD.MOV.U32 R6, RZ, RZ, R20 ;  /* 0x000000ffff067224 */ /* 0x000fe400078e0014 */
[----:B------:R-:W-:Y:S01]  /*9ae0*/  IMAD.MOV.U32 R5, RZ, RZ, R23 ;  /* 0x000000ffff057224 */ /* 0x000fe200078e0017 */
[----:B------:R-:W-:Y:S06]  /*9af0*/  @!P0 BRA `(.L_x_311) ;  /* 0x00000000002c8947 */ /* 0x000fec0003800000 */
        /* <DEDUP_REMOVED lines=9> */
[----:B------:R-:W-:-:S04]  /*9b90*/  IMAD.WIDE.U32.X R4, R23, UR7, R4, P1 ;  /* 0x0000000717047c25 */ /* 0x000fc800088e0404 */
[----:B------:R-:W-:-:S07]  /*9ba0*/  IMAD.MOV.U32 R6, RZ, RZ, R4 ;  /* 0x000000ffff067224 */ /* 0x000fce00078e0004 */
.L_x_311:
[----:B------:R-:W-:Y:S01]  /*9bb0*/  ULDC UR5, c[0x0][0x648] ;  /* 0x0001920000057ab9 */ /* 0x000fe20000000800 */
[----:B------:R-:W-:Y:S01]  /*9bc0*/  LOP3.LUT R4, R22, UR16, RZ, 0xc0, !PT ;  /* 0x0000001016047c12 */ /* 0x000fe2000f8ec0ff */
[----:B------:R-:W-:Y:S01]  /*9bd0*/  ULDC UR6, c[0x0][0x610] ;  /* 0x0001840000067ab9 */ /* 0x000fe20000000800 */
[----:B------:R-:W-:Y:S01]  /*9be0*/  SHF.R.U64 R5, R6, UR5, R5 ;  /* 0x0000000506057c19 */ /* 0x000fe20008001205 */
[----:B------:R-:W-:Y:S01]  /*9bf0*/  ULDC UR5, c[0x0][0x638] ;  /* 0x00018e0000057ab9 */ /* 0x000fe20000000800 */
[----:B------:R-:W-:Y:S01]  /*9c00*/  LOP3.LUT R21, R21, UR4, RZ, 0xc0, !PT ;  /* 0x0000000415157c12 */ /* 0x000fe2000f8ec0ff */
[----:B------:R-:W-:Y:S02]  /*9c10*/  IMAD.MOV.U32 R6, RZ, RZ, R14 ;  /* 0x000000ffff067224 */ /* 0x000fe400078e000e */
[----:B------:R-:W-:Y:S02]  /*9c20*/  IMAD.MOV R7, RZ, RZ, -R5 ;  /* 0x000000ffff077224 */ /* 0x000fe400078e0a05 */
[----:B------:R-:W-:-:S02]  /*9c30*/  IMAD R4, R5, UR17, R4 ;  /* 0x0000001105047c24 */ /* 0x000fc4000f8e0204 */
[----:B------:R-:W-:Y:S01]  /*9c40*/  IMAD R20, R7, UR5, R20 ;  /* 0x0000000507147c24 */ /* 0x000fe2000f8e0214 */
[----:B------:R-:W-:Y:S01]  /*9c50*/  ULDC UR5, c[0x0][0x600] ;  /* 0x0001800000057ab9 */ /* 0x000fe20000000800 */
[----:B------:R-:W-:Y:S02]  /*9c60*/  IMAD R15, R4, UR6, R15 ;  /* 0x00000006040f7c24 */ /* 0x000fe4000f8e020f */
[----:B------:R-:W-:Y:S02]  /*9c70*/  IMAD R20, R20, UR5, R21 ;  /* 0x0000000514147c24 */ /* 0x000fe4000f8e0215 */
[----:B------:R-:W-:-:S03]  /*9c80*/  IMAD.MOV.U32 R4, RZ, RZ, 0x1 ;  /* 0x00000001ff047424 */ /* 0x000fc600078e00ff */
[----:B------:R-:W-:Y:S02]  /*9c90*/  SEL R7, R20, R15, !P2 ;  /* 0x0000000f14077207 */ /* 0x000fe40005000000 */
[----:B------:R-:W-:-:S07]  /*9ca0*/  SEL R20, R15, R20, !P2 ;  /* 0x000000140f147207 */ /* 0x000fce0005000000 */
.L_x_309:
[----:B------:R-:W-:Y:S05]  /*9cb0*/  BSYNC B1 ;  /* 0x0000000000017941 */ /* 0x000fea0003800000 */
.L_x_308:
[----:B------:R-:W-:-:S13]  /*9cc0*/  LOP3.LUT P0, RZ, R4, 0xff, RZ, 0xc0, !PT ;  /* 0x000000ff04ff7812 */ /* 0x000fda000780c0ff */
[----:B------:R-:W-:Y:S05]  /*9cd0*/  @P0 BRA `(.L_x_312) ;  /* 0xfffffff400380947 */ /* 0x000fea000383ffff */
[----:B------:R-:W-:Y:S05]  /*9ce0*/  BSYNC B0 ;  /* 0x0000000000007941 */ /* 0x000fea0003800000 */
.L_x_301:
[----:B------:R-:W-:-:S03]  /*9cf0*/  UMOV UR5, 0xffffffff ;  /* 0xffffffff00057882 */ /* 0x000fc60000000000 */
[----:B------:R-:W-:Y:S05]  /*9d00*/  BRA.DIV UR5, `(.L_x_313) ;  /* 0x0000000e050c7947 */ /* 0x000fea000b800000 */
[----:B------:R-:W-:-:S13]  /*9d10*/  ELECT P6, URZ, PT ;  /* 0x00000000003f782f */ /* 0x000fda00038c0000 */
.L_x_341:
[----:B------:R-:W-:Y:S04]  /*9d20*/  BSSY B0, `(.L_x_314) ;  /* 0x00000a9000007945 */ /* 0x000fe80003800000 */
[----:B------:R-:W-:Y:S05]  /*9d30*/  @!P6 BRA `(.L_x_315) ;  /* 0x00000008009ce947 */ /* 0x000fea0003800000 */
[----:B------:R-:W-:-:S04]  /*9d40*/  LOP3.LUT R19, R19, 0x2, RZ, 0xfc, !PT ;  /* 0x0000000213137812 */ /* 0x000fc800078efcff */
[----:B------:R-:W-:-:S13]  /*9d50*/  ISETP.NE.AND P0, PT, R19, 0x3, PT ;  /* 0x000000031300780c */ /* 0x000fda0003f05270 */
[----:B------:R-:W-:Y:S05]  /*9d60*/  @!P0 BRA `(.L_x_316) ;  /* 0x0000000000048947 */ /* 0x000fea0003800000 */
[----:B------:R-:W-:Y:S01]  /*9d70*/  BPT.TRAP 0x1 ;  /* 0x000000040000795c */ /* 0x000fe20000300000 */
.L_x_316:
[----:B------:R-:W0:Y:S01]  /*9d80*/  S2R R5, SR_CgaCtaId ;  /* 0x0000000000057919 */ /* 0x000e220000008800 */
[----:B------:R-:W-:Y:S02]  /*9d90*/  MOV R2, 0x400 ;  /* 0x0000040000027802 */ /* 0x000fe40000000f00 */
[----:B------:R-:W-:Y:S02]  /*9da0*/  SHF.L.U32 R4, R0, 0x1f, RZ ;  /* 0x0000001f00047819 */ /* 0x000fe400000006ff */
[----:B0-----:R-:W-:-:S05]  /*9db0*/  LEA R2, R5, R2, 0x18 ;  /* 0x0000000205027211 */ /* 0x001fca00078ec0ff */
[----:B------:R-:W-:-:S04]  /*9dc0*/  VIADD R2, R2, 0x90 ;  /* 0x0000009002027836 */ /* 0x000fc80000000000 */
[C---:B------:R-:W-:Y:S02]  /*9dd0*/  IMAD R7, R3.reuse, 0x8, R2 ;  /* 0x0000000803077824 */ /* 0x040fe400078e0202 */
[----:B------:R-:W-:Y:S02]  /*9de0*/  VIADD R3, R3, 0x1 ;  /* 0x0000000103037836 */ /* 0x000fe40000000000 */
[----:B------:R-:W0:Y:S03]  /*9df0*/  SYNCS.PHASECHK.TRANS64.TRYWAIT P0, [R7+URZ], R4 ;  /* 0x00000004070075a7 */ /* 0x000e26000800017f */
[----:B------:R-:W-:-:S04]  /*9e00*/  ISETP.NE.AND P1, PT, R3, 0x12, PT ;  /* 0x000000120300780c */ /* 0x000fc80003f25270 */
[----:B------:R-:W-:Y:S02]  /*9e10*/  SEL R5, RZ, 0x1, P1 ;  /* 0x00000001ff057807 */ /* 0x000fe40000800000 */
[----:B------:R-:W-:Y:S02]  /*9e20*/  SEL R3, R3, RZ, P1 ;  /* 0x000000ff03037207 */ /* 0x000fe40000800000 */
[----:B------:R-:W-:-:S03]  /*9e30*/  LOP3.LUT R6, R0, R5, RZ, 0x3c, !PT ;  /* 0x0000000500067212 */ /* 0x000fc600078e3cff */
[----:B------:R-:W-:Y:S01]  /*9e40*/  IMAD R8, R3, 0x8, R2 ;  /* 0x0000000803087824 */ /* 0x000fe200078e0202 */
[----:B------:R-:W-:Y:S01]  /*9e50*/  SHF.L.U32 R5, R6, 0x1f, RZ ;  /* 0x0000001f06057819 */ /* 0x000fe200000006ff */
[----:B0-----:R-:W-:Y:S06]  /*9e60*/  @!P0 BRA `(.L_x_317) ;  /* 0x0000000800d48947 */ /* 0x001fec0003800000 */
.L_x_342:
[----:B------:R-:W1:Y:S01]  /*9e70*/  SYNCS.PHASECHK.TRANS64.TRYWAIT P0, [R8+URZ], R5 ;  /* 0x00000005080075a7 */ /* 0x000e62000800017f */
[----:B------:R-:W-:-:S05]  /*9e80*/  VIADD R0, R3, 0x1 ;  /* 0x0000000103007836 */ /* 0x000fca0000000000 */
[----:B------:R-:W-:-:S04]  /*9e90*/  ISETP.NE.AND P1, PT, R0, 0x12, PT ;  /* 0x000000120000780c */ /* 0x000fc80003f25270 */
[----:B------:R-:W-:Y:S02]  /*9ea0*/  SEL R3, RZ, 0x1, P1 ;  /* 0x00000001ff037807 */ /* 0x000fe40000800000 */
[----:B0-----:R-:W-:Y:S02]  /*9eb0*/  SEL R7, R0, RZ, P1 ;  /* 0x000000ff00077207 */ /* 0x001fe40000800000 */
[----:B------:R-:W-:-:S03]  /*9ec0*/  LOP3.LUT R6, R6, R3, RZ, 0x3c, !PT ;  /* 0x0000000306067212 */ /* 0x000fc600078e3cff */
[----:B------:R-:W-:Y:S01]  /*9ed0*/  IMAD R9, R7, 0x8, R2 ;  /* 0x0000000807097824 */ /* 0x000fe200078e0202 */
[----:B------:R-:W-:Y:S01]  /*9ee0*/  SHF.L.U32 R4, R6, 0x1f, RZ ;  /* 0x0000001f06047819 */ /* 0x000fe200000006ff */
[----:B-1----:R-:W-:Y:S06]  /*9ef0*/  @!P0 BRA `(.L_x_318) ;  /* 0x0000000800c48947 */ /* 0x002fec0003800000 */
.L_x_343:
[----:B------:R-:W1:Y:S01]  /*9f00*/  SYNCS.PHASECHK.TRANS64.TRYWAIT P0, [R9+URZ], R4 ;  /* 0x00000004090075a7 */ /* 0x000e62000800017f */
[----:B------:R-:W-:-:S05]  /*9f10*/  VIADD R0, R7, 0x1 ;  /* 0x0000000107007836 */ /* 0x000fca0000000000 */
[----:B------:R-:W-:-:S04]  /*9f20*/  ISETP.NE.AND P1, PT, R0, 0x12, PT ;  /* 0x000000120000780c */ /* 0x000fc80003f25270 */
[----:B------:R-:W-:Y:S02]  /*9f30*/  SEL R3, RZ, 0x1, P1 ;  /* 0x00000001ff037807 */ /* 0x000fe40000800000 */
[----:B------:R-:W-:Y:S02]  /*9f40*/  SEL R7, R0, RZ, P1 ;  /* 0x000000ff00077207 */ /* 0x000fe40000800000 */
[----:B------:R-:W-:-:S03]  /*9f50*/  LOP3.LUT R6, R6, R3, RZ, 0x3c, !PT ;  /* 0x0000000306067212 */ /* 0x000fc600078e3cff */
[----:B0-----:R-:W-:Y:S01]  /*9f60*/  IMAD R8, R7, 0x8, R2 ;  /* 0x0000000807087824 */ /* 0x001fe200078e0202 */
[----:B------:R-:W-:Y:S01]  /*9f70*/  SHF.L.U32 R5, R6, 0x1f, RZ ;  /* 0x0000001f06057819 */ /* 0x000fe200000006ff */
[----:B-1----:R-:W-:Y:S06]  /*9f80*/  @!P0 BRA `(.L_x_319) ;  /* 0x0000000800b48947 */ /* 0x002fec0003800000 */
.L_x_344:
        /* <DEDUP_REMOVED lines=9> */
.L_x_345:
        /* <DEDUP_REMOVED lines=9> */
.L_x_346:
        /* <DEDUP_REMOVED lines=9> */
.L_x_347:
        /* <DEDUP_REMOVED lines=9> */
.L_x_348:
        /* <DEDUP_REMOVED lines=9> */
.L_x_349:
        /* <DEDUP_REMOVED lines=9> */
.L_x_350:
        /* <DEDUP_REMOVED lines=9> */
.L_x_351:
        /* <DEDUP_REMOVED lines=9> */
.L_x_352:
        /* <DEDUP_REMOVED lines=9> */
.L_x_353:
        /* <DEDUP_REMOVED lines=9> */
.L_x_354:
        /* <DEDUP_REMOVED lines=9> */
.L_x_355:
        /* <DEDUP_REMOVED lines=9> */
.L_x_356:
[----:B------:R-:W1:Y:S01]  /*a650*/  SYNCS.PHASECHK.TRANS64.TRYWAIT P0, [R8+URZ], R5 ;  /* 0x00000005080075a7 */ /* 0x000e62000800017f */
[----:B------:R-:W-:-:S05]  /*a660*/  VIADD R0, R7, 0x1 ;  /* 0x0000000107007836 */ /* 0x000fca0000000000 */
[----:B------:R-:W-:-:S04]  /*a670*/  ISETP.NE.AND P1, PT, R0, 0x12, PT ;  /* 0x000000120000780c */ /* 0x000fc80003f25270 */
[----:B------:R-:W-:Y:S02]  /*a680*/  SEL R3, RZ, 0x1, P1 ;  /* 0x00000001ff037807 */ /* 0x000fe40000800000 */
[----:B------:R-:W-:Y:S02]  /*a690*/  SEL R7, R0, RZ, P1 ;  /* 0x000000ff00077207 */ /* 0x000fe40000800000 */
[----:B0-----:R-:W-:-:S03]  /*a6a0*/  LOP3.LUT R9, R6, R3, RZ, 0x3c, !PT ;  /* 0x0000000306097212 */ /* 0x001fc600078e3cff */
[----:B------:R-:W-:Y:S01]  /*a6b0*/  IMAD R11, R7, 0x8, R2 ;  /* 0x00000008070b7824 */ /* 0x000fe200078e0202 */
[----:B------:R-:W-:Y:S01]  /*a6c0*/  SHF.L.U32 R6, R9, 0x1f, RZ ;  /* 0x0000001f09067819 */ /* 0x000fe200000006ff */
[----:B-1----:R-:W-:Y:S06]  /*a6d0*/  @!P0 BRA `(.L_x_332) ;  /* 0x0000000400e48947 */ /* 0x002fec0003800000 */
.L_x_357:
[----:B------:R-:W1:Y:S01]  /*a6e0*/  SYNCS.PHASECHK.TRANS64.TRYWAIT P0, [R11+URZ], R6 ;  /* 0x000000060b0075a7 */ /* 0x000e62000800017f */
[----:B------:R-:W-:-:S05]  /*a6f0*/  VIADD R0, R7, 0x1 ;  /* 0x0000000107007836 */ /* 0x000fca0000000000 */
[----:B------:R-:W-:-:S04]  /*a700*/  ISETP.NE.AND P1, PT, R0, 0x12, PT ;  /* 0x000000120000780c */ /* 0x000fc80003f25270 */
[----:B------:R-:W-:Y:S02]  /*a710*/  SEL R4, RZ, 0x1, P1 ;  /* 0x00000001ff047807 */ /* 0x000fe40000800000 */
[----:B------:R-:W-:Y:S02]  /*a720*/  SEL R3, R0, RZ, P1 ;  /* 0x000000ff00037207 */ /* 0x000fe40000800000 */
[----:B------:R-:W-:Y:S01]  /*a730*/  LOP3.LUT R0, R9, R4, RZ, 0x3c, !PT ;  /* 0x0000000409007212 */ /* 0x000fe200078e3cff */
[----:B-1----:R-:W-:Y:S06]  /*a740*/  @!P0 BRA `(.L_x_333) ;  /* 0x0000000400dc8947 */ /* 0x002fec0003800000 */
.L_x_358:
[----:B------:R-:W-:Y:S01]  /*a750*/  IMAD R3, R3, 0x8, R2 ;  /* 0x0000000803037824 */ /* 0x000fe200078e0202 */
[----:B------:R-:W-:-:S07]  /*a760*/  SHF.L.U32 R0, R0, 0x1f, RZ ;  /* 0x0000001f00007819 */ /* 0x000fce00000006ff */
.L_x_334:
[----:B--2---:R2:W3:Y:S02]  /*a770*/  SYNCS.PHASECHK.TRANS64.TRYWAIT P0, [R3+URZ], R0 ;  /* 0x00000000030075a7 */ /* 0x0044e4000800017f */
[----:B---3--:R-:W-:Y:S05]  /*a780*/  @!P0 NANOSLEEP.SYNCS 0x989680 ;  /* 0x009896800000895d */ /* 0x008fea0003900000 */
[----:B------:R-:W3:Y:S02]  /*a790*/  @!P0 SYNCS.PHASECHK.TRANS64 P0, [R3+URZ], R0 ;  /* 0x00000000030085a7 */ /* 0x000ee4000800007f */
[----:B---3--:R-:W-:Y:S05]  /*a7a0*/  @!P0 BRA `(.L_x_334) ;  /* 0xfffffffc00f08947 */ /* 0x008fea000383ffff */
.L_x_315:
[----:B------:R-:W-:Y:S05]  /*a7b0*/  BSYNC B0 ;  /* 0x0000000000007941 */ /* 0x000fea0003800000 */
.L_x_314:
[----:B------:R-:W-:Y:S05]  /*a7c0*/  EXIT ;  /* 0x000000000000794d */ /* 0x000fea0003800000 */
.L_x_22:
[----:B---3--:R3:W4:Y:S02]  /*a7d0*/  SYNCS.PHASECHK.TRANS64.TRYWAIT P1, [R3+URZ], R0 ;  /* 0x00000000030075a7 */ /* 0x008724000802017f */
[----:B----4-:R-:W-:Y:S05]  /*a7e0*/  @!P1 NANOSLEEP.SYNCS 0x989680 ;  /* 0x009896800000995d */ /* 0x010fea0003900000 */
[----:B------:R-:W4:Y:S02]  /*a7f0*/  @!P1 SYNCS.PHASECHK.TRANS64 P1, [R3+URZ], R0 ;  /* 0x00000000030095a7 */ /* 0x000f24000802007f */
[----:B----4-:R-:W-:Y:S05]  /*a800*/  @!P1 BRA `(.L_x_22) ;  /* 0xfffffffc00f09947 */ /* 0x010fea000383ffff */
[----:B------:R-:W-:Y:S05]  /*a810*/  BRA `(.L_x_21) ;  /* 0xffffff6c00a47947 */ /* 0x000fea000383ffff */
.L_x_27:
[----:B-1----:R1:W2:Y:S02]  /*a820*/  SYNCS.PHASECHK.TRANS64.TRYWAIT P1, [R5+URZ], R4 ;  /* 0x00000004050075a7 */ /* 0x0022a4000802017f */
[----:B--2---:R-:W-:Y:S05]  /*a830*/  @!P1 NANOSLEEP.SYNCS 0x989680 ;  /* 0x009896800000995d */ /* 0x004fea0003900000 */
[----:B------:R-:W2:Y:S02]  /*a840*/  @!P1 SYNCS.PHASECHK.TRANS64 P1, [R5+URZ], R4 ;  /* 0x00000004050095a7 */ /* 0x000ea4000802007f */
[----:B--2---:R-:W-:Y:S05]  /*a850*/  @!P1 BRA `(.L_x_27) ;  /* 0xfffffffc00f09947 */ /* 0x004fea000383ffff */
[----:B------:R-:W-:Y:S05]  /*a860*/  BRA `(.L_x_26) ;  /* 0xffffff7000487947 */ /* 0x000fea000383ffff */
.L_x_302:
[----:B------:R-:W-:Y:S01]  /*a870*/  BSSY B1, `(.L_x_335) ;  /* 0x0000006000017945 */ /* 0x000fe20003800000 */
[----:B------:R-:W-:-:S07]  /*a880*/  IMAD.MOV.U32 R15, RZ, RZ, -0x1 ;  /* 0xffffffffff0f7424 */ /* 0x000fce00078e00ff */
[----:B------:R-:W-:Y:S05]  /*a890*/  WARPSYNC.COLLECTIVE R15, `(.L_x_336) ;  /* 0x000000000f0c7348 */ /* 0x000fea0003c00000 */
[----:B------:R-:W-:Y:S02]  /*a8a0*/  ELECT P6, UR62, PT ;  /* 0x00000000003e782f */ /* 0x000fe400038c0000 */
[----:B------:R-:W-:Y:S01]  /*a8b0*/  MOV R14, UR62 ;  /* 0x0000003e000e7c02 */ /* 0x000fe20008000f00 */
[----:B------:R-:W-:Y:S10]  /*a8c0*/  ENDCOLLECTIVE ;  /* 0x000000000000791b */ /* 0x000ff40003800000 */
.L_x_336:
[----:B------:R-:W-:Y:S05]  /*a8d0*/  BSYNC B1 ;  /* 0x0000000000017941 */ /* 0x000fea0003800000 */
.L_x_335:
[----:B------:R-:W-:Y:S05]  /*a8e0*/  BRA `(.L_x_337) ;  /* 0xffffffe800407947 */ /* 0x000fea000383ffff */
.L_x_305:
[----:B0-----:R0:W1:Y:S02]  /*a8f0*/  SYNCS.PHASECHK.TRANS64.TRYWAIT P0, [R23+URZ+0x90], R14 ;  /* 0x0000900e170075a7 */ /* 0x001064000800017f */
[----:B-1----:R-:W-:Y:S05]  /*a900*/  @!P0 NANOSLEEP.SYNCS 0x989680 ;  /* 0x009896800000895d */ /* 0x002fea0003900000 */
[----:B------:R-:W1:Y:S02]  /*a910*/  @!P0 SYNCS.PHASECHK.TRANS64 P0, [R23+URZ+0x90], R14 ;  /* 0x0000900e170085a7 */ /* 0x000e64000800007f */
[----:B-1----:R-:W-:Y:S05]  /*a920*/  @!P0 BRA `(.L_x_305) ;  /* 0xfffffffc00f08947 */ /* 0x002fea000383ffff */
[----:B------:R-:W-:Y:S05]  /*a930*/  BRA `(.L_x_338) ;  /* 0xffffffe800807947 */ /* 0x000fea000383ffff */
.L_x_313:
[----:B------:R-:W-:Y:S01]  /*a940*/  BSSY B0, `(.L_x_339) ;  /* 0x0000006000007945 */ /* 0x000fe20003800000 */
[----:B------:R-:W-:-:S07]  /*a950*/  IMAD.MOV.U32 R15, RZ, RZ, -0x1 ;  /* 0xffffffffff0f7424 */ /* 0x000fce00078e00ff */
[----:B------:R-:W-:Y:S05]  /*a960*/  WARPSYNC.COLLECTIVE R15, `(.L_x_340) ;  /* 0x000000000f0c7348 */ /* 0x000fea0003c00000 */
[----:B------:R-:W-:Y:S02]  /*a970*/  ELECT P6, UR62, PT ;  /* 0x00000000003e782f */ /* 0x000fe400038c0000 */
[----:B------:R-:W-:Y:S01]  /*a980*/  MOV R14, UR62 ;  /* 0x0000003e000e7c02 */ /* 0x000fe20008000f00 */
[----:B------:R-:W-:Y:S10]  /*a990*/  ENDCOLLECTIVE ;  /* 0x000000000000791b */ /* 0x000ff40003800000 */
.L_x_340:
[----:B------:R-:W-:Y:S05]  /*a9a0*/  BSYNC B0 ;  /* 0x0000000000007941 */ /* 0x000fea0003800000 */
.L_x_339:
[----:B------:R-:W-:Y:S05]  /*a9b0*/  BRA `(.L_x_341) ;  /* 0xfffffff000d87947 */ /* 0x000fea000383ffff */
.L_x_317:
[----:B0-----:R0:W1:Y:S02]  /*a9c0*/  SYNCS.PHASECHK.TRANS64.TRYWAIT P0, [R7+URZ], R4 ;  /* 0x00000004070075a7 */ /* 0x001064000800017f */
[----:B-1----:R-:W-:Y:S05]  /*a9d0*/  @!P0 NANOSLEEP.SYNCS 0x989680 ;  /* 0x009896800000895d */ /* 0x002fea0003900000 */
[----:B------:R-:W1:Y:S02]  /*a9e0*/  @!P0 SYNCS.PHASECHK.TRANS64 P0, [R7+URZ], R4 ;  /* 0x00000004070085a7 */ /* 0x000e64000800007f */
[----:B-1----:R-:W-:Y:S05]  /*a9f0*/  @!P0 BRA `(.L_x_317) ;  /* 0xfffffffc00f08947 */ /* 0x002fea000383ffff */
[----:B------:R-:W-:Y:S05]  /*aa00*/  BRA `(.L_x_342) ;  /* 0xfffffff400187947 */ /* 0x000fea000383ffff */
.L_x_318:
[----:B0-----:R0:W1:Y:S02]  /*aa10*/  SYNCS.PHASECHK.TRANS64.TRYWAIT P0, [R8+URZ], R5 ;  /* 0x00000005080075a7 */ /* 0x001064000800017f */
[----:B-1----:R-:W-:Y:S05]  /*aa20*/  @!P0 NANOSLEEP.SYNCS 0x989680 ;  /* 0x009896800000895d */ /* 0x002fea0003900000 */
[----:B------:R-:W1:Y:S02]  /*aa30*/  @!P0 SYNCS.PHASECHK.TRANS64 P0, [R8+URZ], R5 ;  /* 0x00000005080085a7 */ /* 0x000e64000800007f */
[----:B-1----:R-:W-:Y:S05]  /*aa40*/  @!P0 BRA `(.L_x_318) ;  /* 0xfffffffc00f08947 */ /* 0x002fea000383ffff */
[----:B------:R-:W-:Y:S05]  /*aa50*/  BRA `(.L_x_343) ;  /* 0xfffffff400287947 */ /* 0x000fea000383ffff */
.L_x_319:
[----:B0-----:R0:W1:Y:S02]  /*aa60*/  SYNCS.PHASECHK.TRANS64.TRYWAIT P0, [R9+URZ], R4 ;  /* 0x00000004090075a7 */ /* 0x001064000800017f */
[----:B-1----:R-:W-:Y:S05]  /*aa70*/  @!P0 NANOSLEEP.SYNCS 0x989680 ;  /* 0x009896800000895d */ /* 0x002fea0003900000 */
[----:B------:R-:W1:Y:S02]  /*aa80*/  @!P0 SYNCS.PHASECHK.TRANS64 P0, [R9+URZ], R4 ;  /* 0x00000004090085a7 */ /* 0x000e64000800007f */
[----:B-1----:R-:W-:Y:S05]  /*aa90*/  @!P0 BRA `(.L_x_319) ;  /* 0xfffffffc00f08947 */ /* 0x002fea000383ffff */
[----:B------:R-:W-:Y:S05]  /*aaa0*/  BRA `(.L_x_344) ;  /* 0xfffffff400387947 */ /* 0x000fea000383ffff */
.L_x_320:
[----:B0-----:R0:W1:Y:S02]  /*aab0*/  SYNCS.PHASECHK.TRANS64.TRYWAIT P0, [R8+URZ], R5 ;  /* 0x00000005080075a7 */ /* 0x001064000800017f */
[----:B-1----:R-:W-:Y:S05]  /*aac0*/  @!P0 NANOSLEEP.SYNCS 0x989680 ;  /* 0x009896800000895d */ /* 0x002fea0003900000 */
[----:B------:R-:W1:Y:S02]  /*aad0*/  @!P0 SYNCS.PHASECHK.TRANS64 P0, [R8+URZ], R5 ;  /* 0x00000005080085a7 */ /* 0x000e64000800007f */
[----:B-1----:R-:W-:Y:S05]  /*aae0*/  @!P0 BRA `(.L_x_320) ;  /* 0xfffffffc00f08947 */ /* 0x002fea000383ffff */
[----:B------:R-:W-:Y:S05]  /*aaf0*/  BRA `(.L_x_345) ;  /* 0xfffffff400487947 */ /* 0x000fea000383ffff */
.L_x_321:
[----:B0-----:R0:W1:Y:S02]  /*ab00*/  SYNCS.PHASECHK.TRANS64.TRYWAIT P0, [R9+URZ], R4 ;  /* 0x00000004090075a7 */ /* 0x001064000800017f */
[----:B-1----:R-:W-:Y:S05]  /*ab10*/  @!P0 NANOSLEEP.SYNCS 0x989680 ;  /* 0x009896800000895d */ /* 0x002fea0003900000 */
[----:B------:R-:W1:Y:S02]  /*ab20*/  @!P0 SYNCS.PHASECHK.TRANS64 P0, [R9+URZ], R4 ;  /* 0x00000004090085a7 */ /* 0x000e64000800007f */
[----:B-1----:R-:W-:Y:S05]  /*ab30*/  @!P0 BRA `(.L_x_321) ;  /* 0xfffffffc00f08947 */ /* 0x002fea000383ffff */
[----:B------:R-:W-:Y:S05]  /*ab40*/  BRA `(.L_x_346) ;  /* 0xfffffff400587947 */ /* 0x000fea000383ffff */
.L_x_322:
[----:B0-----:R0:W1:Y:S02]  /*ab50*/  SYNCS.PHASECHK.TRANS64.TRYWAIT P0, [R8+URZ], R5 ;  /* 0x00000005080075a7 */ /* 0x001064000800017f */
[----:B-1----:R-:W-:Y:S05]  /*ab60*/  @!P0 NANOSLEEP.SYNCS 0x989680 ;  /* 0x009896800000895d */ /* 0x002fea0003900000 */
[----:B------:R-:W1:Y:S02]  /*ab70*/  @!P0 SYNCS.PHASECHK.TRANS64 P0, [R8+URZ], R5 ;  /* 0x00000005080085a7 */ /* 0x000e64000800007f */
[----:B-1----:R-:W-:Y:S05]  /*ab80*/  @!P0 BRA `(.L_x_322) ;  /* 0xfffffffc00f08947 */ /* 0x002fea000383ffff */
[----:B------:R-:W-:Y:S05]  /*ab90*/  BRA `(.L_x_347) ;  /* 0xfffffff400687947 */ /* 0x000fea000383ffff */
.L_x_323:
[----:B0-----:R0:W1:Y:S02]  /*aba0*/  SYNCS.PHASECHK.TRANS64.TRYWAIT P0, [R9+URZ], R4 ;  /* 0x00000004090075a7 */ /* 0x001064000800017f */
[----:B-1----:R-:W-:Y:S05]  /*abb0*/  @!P0 NANOSLEEP.SYNCS 0x989680 ;  /* 0x009896800000895d */ /* 0x002fea0003900000 */
[----:B------:R-:W1:Y:S02]  /*abc0*/  @!P0 SYNCS.PHASECHK.TRANS64 P0, [R9+URZ], R4 ;  /* 0x00000004090085a7 */ /* 0x000e64000800007f */
[----:B-1----:R-:W-:Y:S05]  /*abd0*/  @!P0 BRA `(.L_x_323) ;  /* 0xfffffffc00f08947 */ /* 0x002fea000383ffff */
[----:B------:R-:W-:Y:S05]  /*abe0*/  BRA `(.L_x_348) ;  /* 0xfffffff400787947 */ /* 0x000fea000383ffff */
.L_x_324:
[----:B0-----:R0:W1:Y:S02]  /*abf0*/  SYNCS.PHASECHK.TRANS64.TRYWAIT P0, [R8+URZ], R5 ;  /* 0x00000005080075a7 */ /* 0x001064000800017f */
[----:B-1----:R-:W-:Y:S05]  /*ac00*/  @!P0 NANOSLEEP.SYNCS 0x989680 ;  /* 0x009896800000895d */ /* 0x002fea0003900000 */
[----:B------:R-:W1:Y:S02]  /*ac10*/  @!P0 SYNCS.PHASECHK.TRANS64 P0, [R8+URZ], R5 ;  /* 0x00000005080085a7 */ /* 0x000e64000800007f */
[----:B-1----:R-:W-:Y:S05]  /*ac20*/  @!P0 BRA `(.L_x_324) ;  /* 0xfffffffc00f08947 */ /* 0x002fea000383ffff */
[----:B------:R-:W-:Y:S05]  /*ac30*/  BRA `(.L_x_349) ;  /* 0xfffffff400887947 */ /* 0x000fea000383ffff */
.L_x_325:
[----:B0-----:R0:W1:Y:S02]  /*ac40*/  SYNCS.PHASECHK.TRANS64.TRYWAIT P0, [R9+URZ], R4 ;  /* 0x00000004090075a7 */ /* 0x001064000800017f */
[----:B-1----:R-:W-:Y:S05]  /*ac50*/  @!P0 NANOSLEEP.SYNCS 0x989680 ;  /* 0x009896800000895d */ /* 0x002fea0003900000 */
[----:B------:R-:W1:Y:S02]  /*ac60*/  @!P0 SYNCS.PHASECHK.TRANS64 P0, [R9+URZ], R4 ;  /* 0x00000004090085a7 */ /* 0x000e64000800007f */
[----:B-1----:R-:W-:Y:S05]  /*ac70*/  @!P0 BRA `(.L_x_325) ;  /* 0xfffffffc00f08947 */ /* 0x002fea000383ffff */
[----:B------:R-:W-:Y:S05]  /*ac80*/  BRA `(.L_x_350) ;  /* 0xfffffff400987947 */ /* 0x000fea000383ffff */
.L_x_326:
[----:B0-----:R0:W1:Y:S02]  /*ac90*/  SYNCS.PHASECHK.TRANS64.TRYWAIT P0, [R8+URZ], R5 ;  /* 0x00000005080075a7 */ /* 0x001064000800017f */
[----:B-1----:R-:W-:Y:S05]  /*aca0*/  @!P0 NANOSLEEP.SYNCS 0x989680 ;  /* 0x009896800000895d */ /* 0x002fea0003900000 */
[----:B------:R-:W1:Y:S02]  /*acb0*/  @!P0 SYNCS.PHASECHK.TRANS64 P0, [R8+URZ], R5 ;  /* 0x00000005080085a7 */ /* 0x000e64000800007f */
[----:B-1----:R-:W-:Y:S05]  /*acc0*/  @!P0 BRA `(.L_x_326) ;  /* 0xfffffffc00f08947 */ /* 0x002fea000383ffff */
[----:B------:R-:W-:Y:S05]  /*acd0*/  BRA `(.L_x_351) ;  /* 0xfffffff400a87947 */ /* 0x000fea000383ffff */
.L_x_327:
[----:B0-----:R0:W1:Y:S02]  /*ace0*/  SYNCS.PHASECHK.TRANS64.TRYWAIT P0, [R9+URZ], R4 ;  /* 0x00000004090075a7 */ /* 0x001064000800017f */
[----:B-1----:R-:W-:Y:S05]  /*acf0*/  @!P0 NANOSLEEP.SYNCS 0x989680 ;  /* 0x009896800000895d */ /* 0x002fea0003900000 */
[----:B------:R-:W1:Y:S02]  /*ad00*/  @!P0 SYNCS.PHASECHK.TRANS64 P0, [R9+URZ], R4 ;  /* 0x00000004090085a7 */ /* 0x000e64000800007f */
[----:B-1----:R-:W-:Y:S05]  /*ad10*/  @!P0 BRA `(.L_x_327) ;  /* 0xfffffffc00f08947 */ /* 0x002fea000383ffff */
[----:B------:R-:W-:Y:S05]  /*ad20*/  BRA `(.L_x_352) ;  /* 0xfffffff400b87947 */ /* 0x000fea000383ffff */
.L_x_328:
[----:B0-----:R0:W1:Y:S02]  /*ad30*/  SYNCS.PHASECHK.TRANS64.TRYWAIT P0, [R8+URZ], R5 ;  /* 0x00000005080075a7 */ /* 0x001064000800017f */
[----:B-1----:R-:W-:Y:S05]  /*ad40*/  @!P0 NANOSLEEP.SYNCS 0x989680 ;  /* 0x009896800000895d */ /* 0x002fea0003900000 */
[----:B------:R-:W1:Y:S02]  /*ad50*/  @!P0 SYNCS.PHASECHK.TRANS64 P0, [R8+URZ], R5 ;  /* 0x00000005080085a7 */ /* 0x000e64000800007f */
[----:B-1----:R-:W-:Y:S05]  /*ad60*/  @!P0 BRA `(.L_x_328) ;  /* 0xfffffffc00f08947 */ /* 0x002fea000383ffff */
[----:B------:R-:W-:Y:S05]  /*ad70*/  BRA `(.L_x_353) ;  /* 0xfffffff400c87947 */ /* 0x000fea000383ffff */
.L_x_329:
[----:B0-----:R0:W1:Y:S02]  /*ad80*/  SYNCS.PHASECHK.TRANS64.TRYWAIT P0, [R9+URZ], R4 ;  /* 0x00000004090075a7 */ /* 0x001064000800017f */
[----:B-1----:R-:W-:Y:S05]  /*ad90*/  @!P0 NANOSLEEP.SYNCS 0x989680 ;  /* 0x009896800000895d */ /* 0x002fea0003900000 */
[----:B------:R-:W1:Y:S02]  /*ada0*/  @!P0 SYNCS.PHASECHK.TRANS64 P0, [R9+URZ], R4 ;  /* 0x00000004090085a7 */ /* 0x000e64000800007f */
[----:B-1----:R-:W-:Y:S05]  /*adb0*/  @!P0 BRA `(.L_x_329) ;  /* 0xfffffffc00f08947 */ /* 0x002fea000383ffff */
[----:B------:R-:W-:Y:S05]  /*adc0*/  BRA `(.L_x_354) ;  /* 0xfffffff400d87947 */ /* 0x000fea000383ffff */
.L_x_330:
[----:B0-----:R0:W1:Y:S02]  /*add0*/  SYNCS.PHASECHK.TRANS64.TRYWAIT P0, [R8+URZ], R5 ;  /* 0x00000005080075a7 */ /* 0x001064000800017f */
[----:B-1----:R-:W-:Y:S05]  /*ade0*/  @!P0 NANOSLEEP.SYNCS 0x989680 ;  /* 0x009896800000895d */ /* 0x002fea0003900000 */
[----:B------:R-:W1:Y:S02]  /*adf0*/  @!P0 SYNCS.PHASECHK.TRANS64 P0, [R8+URZ], R5 ;  /* 0x00000005080085a7 */ /* 0x000e64000800007f */
[----:B-1----:R-:W-:Y:S05]  /*ae00*/  @!P0 BRA `(.L_x_330) ;  /* 0xfffffffc00f08947 */ /* 0x002fea000383ffff */
[----:B------:R-:W-:Y:S05]  /*ae10*/  BRA `(.L_x_355) ;  /* 0xfffffff400e87947 */ /* 0x000fea000383ffff */
.L_x_331:
[----:B0-----:R0:W1:Y:S02]  /*ae20*/  SYNCS.PHASECHK.TRANS64.TRYWAIT P0, [R9+URZ], R4 ;  /* 0x00000004090075a7 */ /* 0x001064000800017f */
[----:B-1----:R-:W-:Y:S05]  /*ae30*/  @!P0 NANOSLEEP.SYNCS 0x989680 ;  /* 0x009896800000895d */ /* 0x002fea0003900000 */
[----:B------:R-:W1:Y:S02]  /*ae40*/  @!P0 SYNCS.PHASECHK.TRANS64 P0, [R9+URZ], R4 ;  /* 0x00000004090085a7 */ /* 0x000e64000800007f */
[----:B-1----:R-:W-:Y:S05]  /*ae50*/  @!P0 BRA `(.L_x_331) ;  /* 0xfffffffc00f08947 */ /* 0x002fea000383ffff */
[----:B------:R-:W-:Y:S05]  /*ae60*/  BRA `(.L_x_356) ;  /* 0xfffffff400f87947 */ /* 0x000fea000383ffff */
.L_x_332:
[----:B0-----:R0:W1:Y:S02]  /*ae70*/  SYNCS.PHASECHK.TRANS64.TRYWAIT P0, [R8+URZ], R5 ;  /* 0x00000005080075a7 */ /* 0x001064000800017f */
[----:B-1----:R-:W-:Y:S05]  /*ae80*/  @!P0 NANOSLEEP.SYNCS 0x989680 ;  /* 0x009896800000895d */ /* 0x002fea0003900000 */
[----:B------:R-:W1:Y:S02]  /*ae90*/  @!P0 SYNCS.PHASECHK.TRANS64 P0, [R8+URZ], R5 ;  /* 0x00000005080085a7 */ /* 0x000e64000800007f */
[----:B-1----:R-:W-:Y:S05]  /*aea0*/  @!P0 BRA `(.L_x_332) ;  /* 0xfffffffc00f08947 */ /* 0x002fea000383ffff */
[----:B------:R-:W-:Y:S05]  /*aeb0*/  BRA `(.L_x_357) ;  /* 0xfffffff800087947 */ /* 0x000fea000383ffff */
.L_x_333:
[----:B-1----:R1:W2:Y:S02]  /*aec0*/  SYNCS.PHASECHK.TRANS64.TRYWAIT P0, [R11+URZ], R6 ;  /* 0x000000060b0075a7 */ /* 0x0022a4000800017f */
[----:B--2---:R-:W-:Y:S05]  /*aed0*/  @!P0 NANOSLEEP.SYNCS 0x989680 ;  /* 0x009896800000895d */ /* 0x004fea0003900000 */
[----:B------:R-:W2:Y:S02]  /*aee0*/  @!P0 SYNCS.PHASECHK.TRANS64 P0, [R11+URZ], R6 ;  /* 0x000000060b0085a7 */ /* 0x000ea4000800007f */
[----:B--2---:R-:W-:Y:S05]  /*aef0*/  @!P0 BRA `(.L_x_333) ;  /* 0xfffffffc00f08947 */ /* 0x004fea000383ffff */
[----:B------:R-:W-:Y:S05]  /*af00*/  BRA `(.L_x_358) ;  /* 0xfffffff800107947 */ /* 0x000fea000383ffff */
.L_x_359:
[----:B------:R-:W-:-:S00]  /*af10*/  BRA `(.L_x_359) ;  /* 0xfffffffc00fc7947 */ /* 0x000fc0000383ffff */
[----:B------:R-:W-:-:S00]  /*af20*/  NOP ;  /* 0x0000000000007918 */ /* 0x000fc00000000000 */
        /* <DEDUP_REMOVED lines=13> */
.L_x_360:


//--------------------- .nv.global.init           --------------------------
	.section	.nv.global.init,"aw",@progbits
.nv.global.init:
	.type		$str$22,@object
	.size		$str$22,($str$23 - $str$22)
$str$22:
        /*0000*/ 	.byte	0x6b, 0x5f, 0x74, 0x69, 0x6c, 0x65, 0x5f, 0x63, 0x6f, 0x75, 0x6e, 0x74, 0x20, 0x3e, 0x3d, 0x20
        /*0010*/ 	.byte	0x31, 0x00
	.type		$str$23,@object
	.size		$str$23,(__unnamed_1 - $str$23)
$str$23:
        /*0012*/ 	.byte	0x2f, 0x74, 0x6d, 0x70, 0x2f, 0x63, 0x75, 0x74, 0x6c, 0x61, 0x73, 0x73, 0x5f, 0x73, 0x77, 0x65
        /*0022*/ 	.byte	0x65, 0x70, 0x5f, 0x73, 0x72, 0x63, 0x2f, 0x69, 0x6e, 0x63, 0x6c, 0x75, 0x64, 0x65, 0x2f, 0x63
        /*0032*/ 	.byte	0x75, 0x74, 0x6c, 0x61, 0x73, 0x73, 0x2f, 0x67, 0x65, 0x6d, 0x6d, 0x2f, 0x63, 0x6f, 0x6c, 0x6c
        /*0042*/ 	.byte	0x65, 0x63, 0x74, 0x69, 0x76, 0x65, 0x2f, 0x73, 0x6d, 0x39, 0x30, 0x5f, 0x6d, 0x6d, 0x61, 0x5f
        /*0052*/ 	.byte	0x74, 0x6d, 0x61, 0x5f, 0x67, 0x6d, 0x6d, 0x61, 0x5f, 0x73, 0x73, 0x5f, 0x77, 0x61, 0x72, 0x70
        /*0062*/ 	.byte	0x73, 0x70, 0x65, 0x63, 0x69, 0x61, 0x6c, 0x69, 0x7a, 0x65, 0x64, 0x2e, 0x68, 0x70, 0x70, 0x00
	.type		__unnamed_1,@object
	.size		__unnamed_1,(.L_0 - __unnamed_1)
__unnamed_1:
        /*0072*/ 	.byte	0x76, 0x6f, 0x69, 0x64, 0x20, 0x63, 0x75, 0x74, 0x6c, 0x61, 0x73, 0x73, 0x3a, 0x3a, 0x67, 0x65
        /* <DEDUP_REMOVED lines=172> */
        /*0b42*/ 	.byte	0x3a, 0x3a, 0x69, 0x64, 0x65, 0x6e, 0x74, 0x69, 0x74, 0x79, 0x5d, 0x00
.L_0:


//--------------------- .nv.shared._ZN7cutlass13device_kernelINS_4gemm6kernel13GemmUniversalIN4cute5tupleIJiiiiEEENS1_10collective13CollectiveMmaINS1_34MainloopSm90TmaGmmaWarpSpecializedILi18ENS5_IJNS4_1CILi1EEENSA_ILi2EEESB_EEENS1_35KernelTmaWarpSpecializedCooperativeEEENS5_IJNSA_ILi256EEENSA_ILi128EEENSA_ILi32EEEEEEaNS5_IJlSB_lEEEaSK_NS4_8TiledMMAINS4_8MMA_AtomIJNS4_4SM904GMMA27MMA_64x128x32_S32S8S8_SS_TNEEEENS4_6LayoutINS5_IJSC_SB_SB_EEENS5_IJSB_NSA_ILi0EEEST_EEEEENS5_IJNS4_10UnderscoreESW_SW_EEEEENS4_23SM90_TMA_LOAD_MULTICASTENS4_14ComposedLayoutINS4_7SwizzleILi1ELi4ELi3EEENS4_18smem_ptr_flag_bitsILi8EEENSR_INS5_IJNSA_ILi8EEESI_EEENS5_IJSI_SB_EEEEEEEvNS4_8identityENS4_13SM90_TMA_LOADES19_vS1A_EENS_8epilogue10collective6detail29Sm90TmaWarpSpecializedAdapterINS1E_15DefaultEpilogueIaSK_SK_NS1D_6thread17LinearCombinationIaLi1EiiLNS1I_9ScaleType4KindE0ELNS_15FloatRoundStyleE2EaEENS1_15EpilogueDefaultEEEEEvvEEEEvNT_6ParamsE --------------------------
	.section	.nv.shared._ZN7cutlass13device_kernelINS_4gemm6kernel13GemmUniversalIN4cute5tupleIJiiiiEEENS1_10collective13CollectiveMmaINS1_34MainloopSm90TmaGmmaWarpSpecializedILi18ENS5_IJNS4_1CILi1EEENSA_ILi2EEESB_EEENS1_35KernelTmaWarpSpecializedCooperativeEEENS5_IJNSA_ILi256EEENSA_ILi128EEENSA_ILi32EEEEEEaNS5_IJlSB_lEEEaSK_NS4_8TiledMMAINS4_8MMA_AtomIJNS4_4SM904GMMA27MMA_64x128x32_S32S8S8_SS_TNEEEENS4_6LayoutINS5_IJSC_SB_SB_EEENS5_IJSB_NSA_ILi0EEEST_EEEEENS5_IJNS4_10UnderscoreESW_SW_EEEEENS4_23SM90_TMA_LOAD_MULTICASTENS4_14ComposedLayoutINS4_7SwizzleILi1ELi4ELi3EEENS4_18smem_ptr_flag_bitsILi8EEENSR_INS5_IJNSA_ILi8EEESI_EEENS5_IJSI_SB_EEEEEEEvNS4_8identityENS4_13SM90_TMA_LOADES19_vS1A_EENS_8epilogue10collective6detail29Sm90TmaWarpSpecializedAdapterINS1E_15DefaultEpilogueIaSK_SK_NS1D_6thread17LinearCombinationIaLi1EiiLNS1I_9ScaleType4KindE0ELNS_15FloatRoundStyleE2EaEENS1_15EpilogueDefaultEEEEEvvEEEEvNT_6ParamsE,"aw",@nobits
	.sectionflags	@""
	.align	16
	.zero		1024


//--------------------- .nv.shared.reserved.0     --------------------------
	.section	.nv.shared.reserved.0,"aw",@nobits
	.weak		__nv_reservedSMEM_offset_0_alias
	.size		__nv_reservedSMEM_offset_0_alias, 0, 0
	.other		__nv_reservedSMEM_offset_0_alias,@"STO_CUDA_RESERVED_SHARED STV_DEFAULT"
__nv_reservedSMEM_offset_0_alias:
	.zero		0


//--------------------- .nv.global                --------------------------
	.section	.nv.global,"aw",@nobits
.nv.global:
	.type		_ZN39_INTERNAL_9c488094_4_k_cu_6e3edae2_60384cute1_E,@object
	.size		_ZN39_INTERNAL_9c488094_4_k_cu_6e3edae2_60384cute1_E,(_ZN39_INTERNAL_9c488094_4_k_cu_6e3edae2_60384cuda3std3__45__cpo6cbeginE - _ZN39_INTERNAL_9c488094_4_k_cu_6e3edae2_60384cute1_E)
_ZN39_INTERNAL_9c488094_4_k_cu_6e3edae2_60384cute1_E:
	.zero		1
	.type		_ZN39_INTERNAL_9c488094_4_k_cu_6e3edae2_60384cuda3std3__45__cpo6cbeginE,@object
	.size		_ZN39_INTERNAL_9c488094_4_k_cu_6e3edae2_60384cuda3std3__45__cpo6cbeginE,(_ZN39_INTERNAL_9c488094_4_k_cu_6e3edae2_60384cuda3std3__48in_placeE - _ZN39_INTERNAL_9c488094_4_k_cu_6e3edae2_60384cuda3std3__45__cpo6cbeginE)
_ZN39_INTERNAL_9c488094_4_k_cu_6e3edae2_60384cuda3std3__45__cpo6cbeginE:
	.zero		1
	.type		_ZN39_INTERNAL_9c488094_4_k_cu_6e3edae2_60384cuda3std3__48in_placeE,@object
	.size		_ZN39_INTERNAL_9c488094_4_k_cu_6e3edae2_60384cuda3std3__48in_placeE,(_ZN39_INTERNAL_9c488094_4_k_cu_6e3edae2_60384cuda3std6ranges3__45__cpo9iter_moveE - _ZN39_INTERNAL_9c488094_4_k_cu_6e3edae2_60384cuda3std3__48in_placeE)
_ZN39_INTERNAL_9c488094_4_k_cu_6e3edae2_60384cuda3std3__48in_placeE:
	.zero		1
	.type		_ZN39_INTERNAL_9c488094_4_k_cu_6e3edae2_60384cuda3std6ranges3__45__cpo9iter_moveE,@object
	.size		_ZN39_INTERNAL_9c488094_4_k_cu_6e3edae2_60384cuda3std6ranges3__45__cpo9iter_moveE,(_ZN39_INTERNAL_9c488094_4_k_cu_6e3edae2_60384cuda3std3__45__cpo5beginE - _ZN39_INTERNAL_9c488094_4_k_cu_6e3edae2_60384cuda3std6ranges3__45__cpo9iter_moveE)
_ZN39_INTERNAL_9c488094_4_k_cu_6e3edae2_60384cuda3std6ranges3__45__cpo9iter_moveE:
	.zero		1
	.type		_ZN39_INTERNAL_9c488094_4_k_cu_6e3edae2_60384cuda3std3__45__cpo5beginE,@object
	.size		_ZN39_INTERNAL_9c488094_4_k_cu_6e3edae2_60384cuda3std3__45__cpo5beginE,(_ZN39_INTERNAL_9c488094_4_k_cu_6e3edae2_60384cuda3std3__441_GLOBAL__N__9c488094_4_k_cu_6e3edae2_60386ignoreE - _ZN39_INTERNAL_9c488094_4_k_cu_6e3edae2_60384cuda3std3__45__cpo5beginE)
_ZN39_INTERNAL_9c488094_4_k_cu_6e3edae2_60384cuda3std3__45__cpo5beginE:
	.zero		1
	.type		_ZN39_INTERNAL_9c488094_4_k_cu_6e3edae2_60384cuda3std3__441_GLOBAL__N__9c488094_4_k_cu_6e3edae2_60386ignoreE,@object
	.size		_ZN39_INTERNAL_9c488094_4_k_cu_6e3edae2_60384cuda3std3__441_GLOBAL__N__9c488094_4_k_cu_6e3edae2_60386ignoreE,(_ZN39_INTERNAL_9c488094_4_k_cu_6e3edae2_60384cute7productE - _ZN39_INTERNAL_9c488094_4_k_cu_6e3edae2_60384cuda3std3__441_GLOBAL__N__9c488094_4_k_cu_6e3edae2_60386ignoreE)
_ZN39_INTERNAL_9c488094_4_k_cu_6e3edae2_60384cuda3std3__441_GLOBAL__N__9c488094_4_k_cu_6e3edae2_60386ignoreE:
	.zero		1
	.type		_ZN39_INTERNAL_9c488094_4_k_cu_6e3edae2_60384cute7productE,@object
	.size		_ZN39_INTERNAL_9c488094_4_k_cu_6e3edae2_60384cute7productE,(_ZN39_INTERNAL_9c488094_4_k_cu_6e3edae2_60384cuda3std3__45__cpo3endE - _ZN39_INTERNAL_9c488094_4_k_cu_6e3edae2_60384cute7productE)
_ZN39_INTERNAL_9c488094_4_k_cu_6e3edae2_60384cute7productE:
	.zero		1
	.type		_ZN39_INTERNAL_9c488094_4_k_cu_6e3edae2_60384cuda3std3__45__cpo3endE,@object
	.size		_ZN39_INTERNAL_9c488094_4_k_cu_6e3edae2_60384cuda3std3__45__cpo3endE,(_ZN39_INTERNAL_9c488094_4_k_cu_6e3edae2_60384cuda3std3__419piecewise_constructE - _ZN39_INTERNAL_9c488094_4_k_cu_6e3edae2_60384cuda3std3__45__cpo3endE)
_ZN39_INTERNAL_9c488094_4_k_cu_6e3edae2_60384cuda3std3__45__cpo3endE:
	.zero		1
	.type		_ZN39_INTERNAL_9c488094_4_k_cu_6e3edae2_60384cuda3std3__419piecewise_constructE,@object
	.size		_ZN39_INTERNAL_9c488094_4_k_cu_6e3edae2_60384cuda3std3__419piecewise_constructE,(_ZN39_INTERNAL_9c488094_4_k_cu_6e3edae2_60384cuda3std3__45__cpo4cendE - _ZN39_INTERNAL_9c488094_4_k_cu_6e3edae2_60384cuda3std3__419piecewise_constructE)
_ZN39_INTERNAL_9c488094_4_k_cu_6e3edae2_60384cuda3std3__419piecewise_constructE:
	.zero		1
	.type		_ZN39_INTERNAL_9c488094_4_k_cu_6e3edae2_60384cuda3std3__45__cpo4cendE,@object
	.size		_ZN39_INTERNAL_9c488094_4_k_cu_6e3edae2_60384cuda3std3__45__cpo4cendE,(_ZN39_INTERNAL_9c488094_4_k_cu_6e3edae2_60384cuda3std6ranges3__45__cpo4swapE - _ZN39_INTERNAL_9c488094_4_k_cu_6e3edae2_60384cuda3std3__45__cpo4cendE)
_ZN39_INTERNAL_9c488094_4_k_cu_6e3edae2_60384cuda3std3__45__cpo4cendE:
	.zero		1
	.type		_ZN39_INTERNAL_9c488094_4_k_cu_6e3edae2_60384cuda3std6ranges3__45__cpo4swapE,@object
	.size		_ZN39_INTERNAL_9c488094_4_k_cu_6e3edae2_60384cuda3std6ranges3__45__cpo4swapE,(.L_8 - _ZN39_INTERNAL_9c488094_4_k_cu_6e3edae2_60384cuda3std6ranges3__45__cpo4swapE)
_ZN39_INTERNAL_9c488094_4_k_cu_6e3edae2_60384cuda3std6ranges3__45__cpo4swapE:
	.zero		1
.L_8:


//--------------------- .nv.constant0._ZN7cutlass13device_kernelINS_4gemm6kernel13GemmUniversalIN4cute5tupleIJiiiiEEENS1_10collective13CollectiveMmaINS1_34MainloopSm90TmaGmmaWarpSpecializedILi18ENS5_IJNS4_1CILi1EEENSA_ILi2EEESB_EEENS1_35KernelTmaWarpSpecializedCooperativeEEENS5_IJNSA_ILi256EEENSA_ILi128EEENSA_ILi32EEEEEEaNS5_IJlSB_lEEEaSK_NS4_8TiledMMAINS4_8MMA_AtomIJNS4_4SM904GMMA27MMA_64x128x32_S32S8S8_SS_TNEEEENS4_6LayoutINS5_IJSC_SB_SB_EEENS5_IJSB_NSA_ILi0EEEST_EEEEENS5_IJNS4_10UnderscoreESW_SW_EEEEENS4_23SM90_TMA_LOAD_MULTICASTENS4_14ComposedLayoutINS4_7SwizzleILi1ELi4ELi3EEENS4_18smem_ptr_flag_bitsILi8EEENSR_INS5_IJNSA_ILi8EEESI_EEENS5_IJSI_SB_EEEEEEEvNS4_8identityENS4_13SM90_TMA_LOADES19_vS1A_EENS_8epilogue10collective6detail29Sm90TmaWarpSpecializedAdapterINS1E_15DefaultEpilogueIaSK_SK_NS1D_6thread17LinearCombinationIaLi1EiiLNS1I_9ScaleType4KindE0ELNS_15FloatRoundStyleE2EaEENS1_15EpilogueDefaultEEEEEvvEEEEvNT_6ParamsE --------------------------
	.section	.nv.constant0._ZN7cutlass13device_kernelINS_4gemm6kernel13GemmUniversalIN4cute5tupleIJiiiiEEENS1_10collective13CollectiveMmaINS1_34MainloopSm90TmaGmmaWarpSpecializedILi18ENS5_IJNS4_1CILi1EEENSA_ILi2EEESB_EEENS1_35KernelTmaWarpSpecializedCooperativeEEENS5_IJNSA_ILi256EEENSA_ILi128EEENSA_ILi32EEEEEEaNS5_IJlSB_lEEEaSK_NS4_8TiledMMAINS4_8MMA_AtomIJNS4_4SM904GMMA27MMA_64x128x32_S32S8S8_SS_TNEEEENS4_6LayoutINS5_IJSC_SB_SB_EEENS5_IJSB_NSA_ILi0EEEST_EEEEENS5_IJNS4_10UnderscoreESW_SW_EEEEENS4_23SM90_TMA_LOAD_MULTICASTENS4_14ComposedLayoutINS4_7SwizzleILi1ELi4ELi3EEENS4_18smem_ptr_flag_bitsILi8EEENSR_INS5_IJNSA_ILi8EEESI_EEENS5_IJSI_SB_EEEEEEEvNS4_8identityENS4_13SM90_TMA_LOADES19_vS1A_EENS_8epilogue10collective6detail29Sm90TmaWarpSpecializedAdapterINS1E_15DefaultEpilogueIaSK_SK_NS1D_6thread17LinearCombinationIaLi1EiiLNS1I_9ScaleType4KindE0ELNS_15FloatRoundStyleE2EaEENS1_15EpilogueDefaultEEEEEvvEEEEvNT_6ParamsE,"a",@progbits
	.sectionflags	@""
	.align	4
.nv.constant0._ZN7cutlass13device_kernelINS_4gemm6kernel13GemmUniversalIN4cute5tupleIJiiiiEEENS1_10collective13CollectiveMmaINS1_34MainloopSm90TmaGmmaWarpSpecializedILi18ENS5_IJNS4_1CILi1EEENSA_ILi2EEESB_EEENS1_35KernelTmaWarpSpecializedCooperativeEEENS5_IJNSA_ILi256EEENSA_ILi128EEENSA_ILi32EEEEEEaNS5_IJlSB_lEEEaSK_NS4_8TiledMMAINS4_8MMA_AtomIJNS4_4SM904GMMA27MMA_64x128x32_S32S8S8_SS_TNEEEENS4_6LayoutINS5_IJSC_SB_SB_EEENS5_IJSB_NSA_ILi0EEEST_EEEEENS5_IJNS4_10UnderscoreESW_SW_EEEEENS4_23SM90_TMA_LOAD_MULTICASTENS4_14ComposedLayoutINS4_7SwizzleILi1ELi4ELi3EEENS4_18smem_ptr_flag_bitsILi8EEENSR_INS5_IJNSA_ILi8EEESI_EEENS5_IJSI_SB_EEEEEEEvNS4_8identityENS4_13SM90_TMA_LOADES19_vS1A_EENS_8epilogue10collective6detail29Sm90TmaWarpSpecializedAdapterINS1E_15DefaultEpilogueIaSK_SK_NS1D_6thread17LinearCombinationIaLi1EiiLNS1I_9ScaleType4KindE0ELNS_15FloatRoundStyleE2EaEENS1_15EpilogueDefaultEEEEEvvEEEEvNT_6ParamsE:
	.zero		1664


//--------------------- SYMBOLS --------------------------

	.type		.nv.reservedSmem.offset0,@object
	.size		.nv.reservedSmem.offset0,0x4
	.type		__assertfail,@function
